//
// Generated by NVIDIA NVVM Compiler
//
// Compiler Build ID: CL-36424714
// Cuda compilation tools, release 13.0, V13.0.88
// Based on NVVM 20.0.0
//

.version 9.0
.target sm_100
.address_size 64

	// .globl	mc_center
.const .align 8 .b8 marching_cube_tris[2048] = {0, 0, 0, 0, 0, 0, 0, 0, 1, 132, 0, 0, 0, 0, 0, 0, 81, 144, 0, 0, 0, 0, 0, 0, 66, 89, 132, 9, 0, 0, 0, 0, 17, 74, 0, 0, 0, 0, 0, 0, 18, 8, 161, 8, 0, 0, 0, 0, 18, 74, 89, 0, 0, 0, 0, 0, 83, 161, 165, 153, 138, 0, 0, 0, 177, 81, 0, 0, 0, 0, 0, 0, 82, 27, 8, 4, 0, 0, 0, 0, 2, 27, 144, 11, 0, 0, 0, 0, 19, 132, 129, 187, 152, 0, 0, 0, 162, 181, 74, 5, 0, 0, 0, 0, 3, 181, 176, 136, 171, 0, 0, 0, 67, 144, 148, 170, 185, 0, 0, 0, 130, 171, 152, 11, 0, 0, 0, 0, 33, 104, 0, 0, 0, 0, 0, 0, 2, 38, 64, 6, 0, 0, 0, 0, 146, 5, 38, 8, 0, 0, 0, 0, 35, 89, 82, 102, 69, 0, 0, 0, 66, 161, 130, 6, 0, 0, 0, 0, 163, 38, 42, 17, 2, 0, 0, 0, 3, 89, 104, 18, 74, 0, 0, 0, 100, 161, 38, 33, 21, 146, 5, 0, 34, 104, 81, 11, 0, 0, 0, 0, 99, 64, 38, 176, 81, 0, 0, 0, 179, 144, 27, 96, 130, 0, 0, 0, 68, 22, 38, 25, 150, 145, 11, 0, 83, 74, 181, 42, 104, 0, 0, 0, 36, 106, 82, 90, 171, 80, 2, 0, 36, 104, 154, 171, 148, 4, 9, 0, 35, 106, 146, 154, 171, 0, 0, 0, 145, 114, 0, 0, 0, 0, 0, 0, 2, 132, 151, 2, 0, 0, 0, 0, 34, 5, 114, 5, 0, 0, 0, 0, 131, 114, 120, 68, 87, 0, 0, 0, 18, 74, 114, 9, 0, 0, 0, 0, 19, 8, 161, 120, 41, 0, 0, 0, 35, 5, 114, 165, 20, 0, 0, 0, 132, 114, 120, 17, 87, 138, 1, 0, 178, 81, 114, 9, 0, 0, 0, 0, 3, 132, 181, 33, 151, 0, 0, 0, 115, 27, 23, 34, 1, 0, 0, 0, 68, 40, 36, 17, 114, 113, 11, 0, 163, 181, 74, 37, 151, 0, 0, 0, 116, 41, 184, 138, 176, 80, 11, 0, 180, 122, 74, 112, 10, 7, 2, 0, 115, 40, 183, 184, 138, 0, 0, 0, 130, 151, 104, 7, 0, 0, 0, 0, 147, 64, 73, 119, 100, 0, 0, 0, 3, 104, 96, 85, 118, 0, 0, 0, 66, 118, 116, 5, 0, 0, 0, 0, 115, 104, 151, 24, 74, 0, 0, 0, 116, 105, 22, 154, 97, 9, 1, 0, 164, 20, 101, 87, 96, 128, 6, 0, 163, 21, 106, 101, 87, 0, 0, 0, 131, 151, 104, 23, 181, 0, 0, 0, 20, 181, 71, 118, 73, 9, 4, 0, 4, 104, 96, 187, 118, 1, 11, 0, 19, 183, 65, 71, 118, 0, 0, 0, 68, 171, 84, 107, 137, 118, 9, 0, 101, 7, 171, 160, 6, 181, 112, 9, 181, 10, 118, 112, 11, 104, 160, 4, 98, 183, 182, 10, 0, 0, 0, 0, 49, 166, 0, 0, 0, 0, 0, 0, 162, 99, 64, 8, 0, 0, 0, 0, 50, 166, 144, 5, 0, 0, 0, 0, 147, 132, 89, 52, 166, 0, 0, 0, 50, 20, 99, 4, 0, 0, 0, 0, 99, 8, 6, 51, 16, 0, 0, 0, 51, 20, 99, 148, 5, 0, 0, 0, 148, 133, 56, 86, 131, 21, 3, 0, 50, 166, 181, 1, 0, 0, 0, 0, 19, 181, 132, 48, 166, 0, 0, 0, 3, 27, 144, 107, 58, 0, 0, 0, 100, 58, 139, 185, 129, 65, 8, 0, 179, 99, 107, 85, 70, 0, 0, 0, 132, 99, 8, 3, 59, 80, 11, 0, 100, 59, 6, 11, 185, 4, 6, 0, 99, 59, 134, 139, 185, 0, 0, 0, 34, 58, 130, 10, 0, 0, 0, 0, 67, 58, 52, 0, 35, 0, 0, 0, 163, 130, 58, 82, 144, 0, 0, 0, 52, 164, 147, 148, 69, 146, 3, 0, 131, 20, 24, 34, 49, 0, 0, 0, 2, 49, 48, 2, 0, 0, 0, 0, 84, 144, 18, 35, 24, 72, 1, 0, 83, 146, 21, 18, 35, 0, 0, 0, 35, 58, 130, 90, 27, 0, 0, 0, 180, 81, 48, 2, 52, 164, 3, 0, 52, 168, 35, 24, 185, 1, 9, 0, 149, 75, 35, 36, 73, 58, 180, 65, 84, 75, 36, 184, 66, 59, 2, 0, 179, 80, 59, 48, 2, 0, 0, 0, 53, 66, 185, 180, 67, 144, 36, 72, 50, 146, 147, 11, 0, 0, 0, 0, 114, 41, 58, 6, 0, 0, 0, 0, 35, 151, 166, 3, 132, 0, 0, 0, 83, 114, 5, 162, 99, 0, 0, 0, 52, 166, 116, 69, 120, 40, 7, 0, 67, 99, 20, 147, 114, 0, 0, 0, 148, 114, 3, 49, 6, 134, 0, 0, 20, 70, 49, 6, 87, 32, 7, 0, 21, 131, 87, 88, 129, 114, 56, 134, 51, 166, 151, 18, 181, 0, 0, 0, 4, 132, 166, 115, 41, 81, 11, 0, 164, 99, 18, 32, 23, 183, 1, 0, 53, 166, 27, 23, 114, 65, 66, 40, 36, 151, 101, 84, 107, 59, 6, 0, 37, 151, 8, 6, 99, 80, 83, 59, 5, 178, 70, 75, 176, 99, 43, 183, 100, 56, 184, 131, 183, 40, 7, 0, 51, 151, 147, 170, 137, 0, 0, 0, 164, 64, 58, 48, 9, 115, 9, 0, 132, 10, 58, 7, 122, 112, 5, 0, 51, 164, 115, 116, 69, 0, 0, 0, 20, 72, 113, 120, 137, 115, 1, 0, 147, 115, 9, 3, 49, 0, 0, 0, 117, 133, 49, 56, 135, 20, 88, 128, 18, 115, 113, 5, 0, 0, 0, 0, 84, 27, 154, 168, 147, 115, 9, 0, 21, 181, 58, 52, 64, 115, 112, 9, 133, 122, 1, 7, 120, 27, 167, 115, 52, 167, 71, 122, 65, 183, 1, 0, 69, 53, 137, 131, 52, 151, 83, 59, 148, 112, 48, 7, 59, 80, 11, 0, 2, 72, 115, 11, 0, 0, 0, 0, 113, 59, 0, 0, 0, 0, 0, 0, 113, 179, 0, 0, 0, 0, 0, 0, 2, 132, 179, 7, 0, 0, 0, 0, 82, 144, 179, 7, 0, 0, 0, 0, 67, 89, 132, 57, 123, 0, 0, 0, 178, 55, 20, 10, 0, 0, 0, 0, 131, 161, 8, 113, 179, 0, 0, 0, 19, 74, 123, 3, 89, 0, 0, 0, 52, 123, 169, 152, 165, 21, 10, 0, 18, 55, 81, 7, 0, 0, 0, 0, 115, 81, 55, 129, 64, 0, 0, 0, 147, 55, 57, 0, 19, 0, 0, 0, 20, 132, 129, 119, 152, 19, 7, 0, 51, 74, 67, 119, 84, 0, 0, 0, 132, 160, 122, 3, 167, 80, 7, 0, 164, 4, 10, 51, 144, 147, 7, 0, 51, 121, 163, 169, 152, 0, 0, 0, 34, 104, 123, 3, 0, 0, 0, 0, 3, 38, 64, 182, 55, 0, 0, 0, 35, 104, 89, 48, 123, 0, 0, 0, 180, 55, 86, 100, 82, 146, 5, 0, 51, 123, 74, 33, 104, 0, 0, 0, 116, 179, 33, 16, 42, 106, 2, 0, 20, 74, 104, 146, 5, 179, 7, 0, 53, 123, 38, 42, 161, 146, 145, 21, 19, 55, 81, 135, 38, 0, 0, 0, 36, 100, 2, 52, 117, 19, 5, 0, 100, 130, 48, 1, 57, 121, 3, 0, 69, 150, 19, 25, 148, 55, 105, 146, 132, 38, 71, 117, 67, 163, 4, 0, 85, 167, 2, 10, 165, 38, 122, 163, 37, 104, 55, 57, 144, 163, 160, 4, 36, 105, 169, 150, 163, 121, 3, 0, 50, 41, 179, 9, 0, 0, 0, 0, 51, 41, 179, 73, 8, 0, 0, 0, 179, 5, 11, 51, 32, 0, 0, 0, 84, 180, 132, 178, 36, 43, 3, 0, 147, 179, 41, 67, 161, 0, 0, 0, 4, 138, 16, 42, 155, 50, 11, 0, 68, 161, 3, 50, 11, 91, 0, 0, 37, 83, 138, 133, 82, 161, 53, 91, 83, 41, 37, 17, 50, 0, 0, 0, 132, 64, 33, 19, 37, 149, 2, 0, 2, 19, 32, 3, 0, 0, 0, 0, 131, 65, 40, 33, 19, 0, 0, 0, 52, 74, 67, 153, 84, 50, 9, 0, 165, 88, 50, 53, 90, 41, 133, 80, 67, 163, 4, 3, 50, 0, 0, 0, 34, 163, 162, 8, 0, 0, 0, 0, 99, 179, 182, 136, 155, 0, 0, 0, 100, 179, 182, 0, 155, 100, 0, 0, 132, 54, 56, 0, 179, 176, 5, 0, 179, 54, 91, 86, 100, 0, 0, 0, 20, 74, 184, 137, 182, 54, 11, 0, 5, 97, 155, 150, 96, 179, 22, 106, 21, 74, 5, 11, 179, 128, 131, 54, 164, 22, 86, 97, 91, 54, 11, 0, 148, 88, 104, 83, 56, 53, 1, 0, 53, 145, 100, 105, 147, 64, 25, 149, 99, 128, 54, 48, 1, 0, 0, 0, 50, 65, 67, 6, 0, 0, 0, 0, 149, 56, 84, 83, 57, 74, 131, 54, 50, 106, 80, 9, 0, 0, 0, 0, 100, 131, 3, 56, 4, 163, 4, 0, 49, 106, 0, 0, 0, 0, 0, 0, 98, 123, 166, 11, 0, 0, 0, 0, 179, 166, 123, 6, 132, 0, 0, 0, 99, 123, 166, 11, 89, 0, 0, 0, 132, 69, 152, 165, 103, 186, 7, 0, 19, 123, 113, 68, 103, 0, 0, 0, 4, 134, 176, 182, 103, 177, 0, 0, 148, 5, 116, 70, 113, 177, 7, 0, 133, 25, 103, 97, 24, 123, 145, 21, 163, 81, 90, 102, 117, 0, 0, 0, 4, 132, 86, 103, 90, 26, 5, 0, 116, 150, 166, 145, 22, 25, 0, 0, 117, 22, 152, 145, 23, 132, 97, 26, 66, 103, 84, 7, 0, 0, 0, 0, 3, 134, 80, 86, 103, 0, 0, 0, 147, 4, 121, 116, 70, 0, 0, 0, 130, 121, 120, 6, 0, 0, 0, 0, 115, 130, 135, 187, 168, 0, 0, 0, 180, 167, 10, 116, 160, 39, 0, 0, 4, 89, 139, 186, 135, 39, 8, 0, 165, 43, 69, 66, 42, 89, 178, 39, 68, 130, 20, 18, 39, 177, 7, 0, 115, 177, 39, 33, 16, 0, 0, 0, 5, 89, 20, 24, 130, 177, 178, 39, 84, 145, 33, 25, 39, 177, 7, 0, 132, 39, 24, 23, 117, 26, 8, 0, 37, 160, 117, 122, 162, 81, 10, 164, 21, 112, 168, 167, 113, 130, 7, 121, 18, 164, 146, 7, 0, 0, 0, 0, 131, 39, 72, 71, 117, 0, 0, 0, 34, 80, 82, 7, 0, 0, 0, 0, 132, 36, 116, 66, 121, 4, 9, 0, 145, 39, 0, 0, 0, 0, 0, 0, 35, 166, 162, 153, 186, 0, 0, 0, 68, 8, 169, 155, 162, 98, 10, 0, 36, 166, 162, 85, 186, 32, 5, 0, 85, 36, 186, 178, 37, 166, 66, 40, 68, 97, 150, 18, 105, 177, 9, 0, 181, 105, 16, 22, 107, 8, 150, 98, 101, 180, 32, 43, 182, 5, 75, 177, 34, 134, 177, 5, 0, 0, 0, 0, 100, 26, 22, 34, 81, 82, 9, 0, 5, 132, 41, 37, 81, 98, 97, 26, 163, 98, 26, 18, 32, 0, 0, 0, 164, 97, 33, 22, 40, 65, 8, 0, 35, 149, 98, 101, 84, 0, 0, 0, 4, 133, 101, 88, 98, 149, 2, 0, 2, 98, 96, 4, 0, 0, 0, 0, 33, 134, 0, 0, 0, 0, 0, 0, 130, 186, 184, 9, 0, 0, 0, 0, 67, 9, 164, 169, 155, 0, 0, 0, 3, 91, 128, 139, 186, 0, 0, 0, 162, 91, 90, 4, 0, 0, 0, 0, 19, 72, 177, 184, 137, 0, 0, 0, 2, 177, 176, 9, 0, 0, 0, 0, 20, 75, 139, 180, 128, 91, 0, 0, 177, 21, 0, 0, 0, 0, 0, 0, 83, 26, 149, 154, 168, 0, 0, 0, 68, 10, 154, 160, 149, 26, 5, 0, 18, 128, 129, 10, 0, 0, 0, 0, 17, 164, 0, 0, 0, 0, 0, 0, 66, 149, 148, 8, 0, 0, 0, 0, 81, 9, 0, 0, 0, 0, 0, 0, 1, 72};

.visible .entry mc_center(
	.param .u64 .ptr .align 1 mc_center_param_0,
	.param .u64 .ptr .align 1 mc_center_param_1,
	.param .u32 mc_center_param_2,
	.param .u32 mc_center_param_3,
	.param .u32 mc_center_param_4,
	.param .u32 mc_center_param_5,
	.param .u32 mc_center_param_6,
	.param .u64 .ptr .align 1 mc_center_param_7,
	.param .u64 .ptr .align 1 mc_center_param_8,
	.param .u32 mc_center_param_9,
	.param .u32 mc_center_param_10,
	.param .u32 mc_center_param_11
)
{
	.local .align 16 .b8 	__local_depot0[288];
	.reg .b64 	%SP;
	.reg .b64 	%SPL;
	.reg .pred 	%p<120>;
	.reg .b16 	%rs<9>;
	.reg .b32 	%r<174>;
	.reg .b32 	%f<122>;
	.reg .b64 	%rd<59>;

	mov.u64 	%SPL, __local_depot0;
	ld.param.u64 	%rd7, [mc_center_param_1];
	ld.param.u32 	%r28, [mc_center_param_2];
	ld.param.u32 	%r29, [mc_center_param_3];
	ld.param.u32 	%r30, [mc_center_param_4];
	ld.param.u32 	%r36, [mc_center_param_5];
	ld.param.u32 	%r37, [mc_center_param_6];
	ld.param.u32 	%r165, [mc_center_param_9];
	ld.param.u32 	%r34, [mc_center_param_10];
	ld.param.u32 	%r35, [mc_center_param_11];
	cvta.to.global.u64 	%rd1, %rd7;
	add.u64 	%rd2, %SPL, 0;
	mov.u32 	%r38, %tid.x;
	mov.u32 	%r39, %ntid.x;
	mov.u32 	%r40, %ctaid.x;
	mad.lo.s32 	%r168, %r39, %r40, %r38;
	mov.u32 	%r41, %tid.y;
	mov.u32 	%r42, %ntid.y;
	mov.u32 	%r43, %ctaid.y;
	mad.lo.s32 	%r167, %r42, %r43, %r41;
	mov.u32 	%r45, %tid.z;
	mov.u32 	%r46, %ntid.z;
	mov.u32 	%r47, %ctaid.z;
	mad.lo.s32 	%r48, %r46, %r47, %r45;
	setp.lt.s32 	%p3, %r168, 0;
	setp.ge.s32 	%p4, %r168, %r30;
	setp.ge.s32 	%p5, %r167, %r36;
	or.pred  	%p6, %p4, %p5;
	or.pred  	%p7, %p6, %p3;
	setp.ge.s32 	%p8, %r48, %r37;
	or.pred  	%p9, %p7, %p8;
	setp.ge.s32 	%p10, %r165, %r34;
	or.pred  	%p11, %p9, %p10;
	@%p11 bra 	$L__BB0_64;
	add.s32 	%r166, %r48, 1;
	add.s32 	%r5, %r37, 2;
	shr.u32 	%r49, %r35, 31;
	add.s32 	%r50, %r35, %r49;
	shr.s32 	%r51, %r50, 1;
	neg.s32 	%r6, %r51;
	not.b32 	%r52, %r51;
	mad.lo.s32 	%r7, %r29, %r28, %r52;
	mov.f32 	%f106, 0f00000000;
	mov.u64 	%rd34, marching_cube_tris;
	mov.f32 	%f107, %f106;
	mov.f32 	%f108, %f106;
	mov.f32 	%f109, %f106;
	mov.f32 	%f110, %f106;
	mov.f32 	%f111, %f106;
	mov.f32 	%f112, %f106;
	mov.f32 	%f114, %f106;
$L__BB0_2:
	setp.gt.s32 	%p12, %r168, -1;
	setp.lt.s32 	%p13, %r168, %r30;
	and.pred  	%p1, %p12, %p13;
	not.pred 	%p14, %p1;
	@%p14 bra 	$L__BB0_6;
	setp.lt.s32 	%p15, %r167, 0;
	setp.ge.s32 	%p16, %r167, %r36;
	or.pred  	%p17, %p15, %p16;
	@%p17 bra 	$L__BB0_6;
	setp.lt.s32 	%p18, %r166, 0;
	setp.ge.s32 	%p19, %r166, %r5;
	or.pred  	%p20, %p18, %p19;
	@%p20 bra 	$L__BB0_6;
	mad.lo.s32 	%r53, %r166, %r30, %r167;
	mad.lo.s32 	%r54, %r53, %r30, %r168;
	cvt.s64.s32 	%rd9, %r54;
	add.s64 	%rd10, %rd1, %rd9;
	ld.global.u8 	%rs1, [%rd10];
	cvt.rn.f32.u16 	%f114, %rs1;
$L__BB0_6:
	add.s32 	%r12, %r168, 1;
	setp.gt.s32 	%p21, %r168, -2;
	setp.lt.s32 	%p22, %r12, %r30;
	and.pred  	%p2, %p21, %p22;
	not.pred 	%p23, %p2;
	@%p23 bra 	$L__BB0_10;
	setp.lt.s32 	%p24, %r167, 0;
	setp.ge.s32 	%p25, %r167, %r36;
	or.pred  	%p26, %p24, %p25;
	@%p26 bra 	$L__BB0_10;
	setp.lt.s32 	%p27, %r166, 0;
	setp.ge.s32 	%p28, %r166, %r5;
	or.pred  	%p29, %p27, %p28;
	@%p29 bra 	$L__BB0_10;
	mad.lo.s32 	%r55, %r166, %r30, %r167;
	mul.lo.s32 	%r56, %r55, %r30;
	cvt.s64.s32 	%rd11, %r56;
	cvt.s64.s32 	%rd12, %r168;
	add.s64 	%rd13, %rd11, %rd12;
	add.s64 	%rd14, %rd1, %rd13;
	ld.global.u8 	%rs2, [%rd14+1];
	cvt.rn.f32.u16 	%f112, %rs2;
$L__BB0_10:
	add.s32 	%r13, %r167, 1;
	@%p14 bra 	$L__BB0_14;
	setp.lt.s32 	%p31, %r167, -1;
	setp.ge.s32 	%p32, %r13, %r36;
	or.pred  	%p33, %p31, %p32;
	@%p33 bra 	$L__BB0_14;
	setp.lt.s32 	%p34, %r166, 0;
	setp.ge.s32 	%p35, %r166, %r5;
	or.pred  	%p36, %p34, %p35;
	@%p36 bra 	$L__BB0_14;
	mad.lo.s32 	%r57, %r166, %r30, %r13;
	mad.lo.s32 	%r58, %r57, %r30, %r168;
	cvt.s64.s32 	%rd15, %r58;
	add.s64 	%rd16, %rd1, %rd15;
	ld.global.u8 	%rs3, [%rd16];
	cvt.rn.f32.u16 	%f111, %rs3;
$L__BB0_14:
	@%p23 bra 	$L__BB0_18;
	setp.lt.s32 	%p38, %r167, -1;
	setp.ge.s32 	%p39, %r13, %r36;
	or.pred  	%p40, %p38, %p39;
	@%p40 bra 	$L__BB0_18;
	setp.lt.s32 	%p41, %r166, 0;
	setp.ge.s32 	%p42, %r166, %r5;
	or.pred  	%p43, %p41, %p42;
	@%p43 bra 	$L__BB0_18;
	mad.lo.s32 	%r59, %r166, %r30, %r13;
	mul.lo.s32 	%r60, %r59, %r30;
	cvt.s64.s32 	%rd17, %r60;
	cvt.s64.s32 	%rd18, %r168;
	add.s64 	%rd19, %rd17, %rd18;
	add.s64 	%rd20, %rd1, %rd19;
	ld.global.u8 	%rs4, [%rd20+1];
	cvt.rn.f32.u16 	%f110, %rs4;
$L__BB0_18:
	add.s32 	%r14, %r166, 1;
	@%p14 bra 	$L__BB0_22;
	setp.lt.s32 	%p45, %r167, 0;
	setp.ge.s32 	%p46, %r167, %r36;
	or.pred  	%p47, %p45, %p46;
	@%p47 bra 	$L__BB0_22;
	setp.lt.s32 	%p48, %r166, -1;
	setp.ge.s32 	%p49, %r14, %r5;
	or.pred  	%p50, %p48, %p49;
	@%p50 bra 	$L__BB0_22;
	mad.lo.s32 	%r61, %r14, %r30, %r167;
	mad.lo.s32 	%r62, %r61, %r30, %r168;
	cvt.s64.s32 	%rd21, %r62;
	add.s64 	%rd22, %rd1, %rd21;
	ld.global.u8 	%rs5, [%rd22];
	cvt.rn.f32.u16 	%f109, %rs5;
$L__BB0_22:
	@%p23 bra 	$L__BB0_26;
	setp.lt.s32 	%p52, %r167, 0;
	setp.ge.s32 	%p53, %r167, %r36;
	or.pred  	%p54, %p52, %p53;
	@%p54 bra 	$L__BB0_26;
	setp.lt.s32 	%p55, %r166, -1;
	setp.ge.s32 	%p56, %r14, %r5;
	or.pred  	%p57, %p55, %p56;
	@%p57 bra 	$L__BB0_26;
	mad.lo.s32 	%r63, %r14, %r30, %r167;
	mul.lo.s32 	%r64, %r63, %r30;
	cvt.s64.s32 	%rd23, %r64;
	cvt.s64.s32 	%rd24, %r168;
	add.s64 	%rd25, %rd23, %rd24;
	add.s64 	%rd26, %rd1, %rd25;
	ld.global.u8 	%rs6, [%rd26+1];
	cvt.rn.f32.u16 	%f108, %rs6;
$L__BB0_26:
	@%p14 bra 	$L__BB0_30;
	setp.lt.s32 	%p59, %r167, -1;
	setp.ge.s32 	%p60, %r13, %r36;
	or.pred  	%p61, %p59, %p60;
	@%p61 bra 	$L__BB0_30;
	setp.lt.s32 	%p62, %r166, -1;
	setp.ge.s32 	%p63, %r14, %r5;
	or.pred  	%p64, %p62, %p63;
	@%p64 bra 	$L__BB0_30;
	mad.lo.s32 	%r65, %r14, %r30, %r13;
	mad.lo.s32 	%r66, %r65, %r30, %r168;
	cvt.s64.s32 	%rd27, %r66;
	add.s64 	%rd28, %rd1, %rd27;
	ld.global.u8 	%rs7, [%rd28];
	cvt.rn.f32.u16 	%f107, %rs7;
$L__BB0_30:
	@%p23 bra 	$L__BB0_34;
	setp.lt.s32 	%p66, %r167, -1;
	setp.ge.s32 	%p67, %r13, %r36;
	or.pred  	%p68, %p66, %p67;
	@%p68 bra 	$L__BB0_34;
	setp.lt.s32 	%p69, %r166, -1;
	setp.ge.s32 	%p70, %r14, %r5;
	or.pred  	%p71, %p69, %p70;
	@%p71 bra 	$L__BB0_34;
	mad.lo.s32 	%r67, %r14, %r30, %r13;
	mul.lo.s32 	%r68, %r67, %r30;
	cvt.s64.s32 	%rd29, %r68;
	cvt.s64.s32 	%rd30, %r168;
	add.s64 	%rd31, %rd29, %rd30;
	add.s64 	%rd32, %rd1, %rd31;
	ld.global.u8 	%rs8, [%rd32+1];
	cvt.rn.f32.u16 	%f106, %rs8;
$L__BB0_34:
	add.f32 	%f114, %f114, 0fBF000000;
	add.f32 	%f112, %f112, 0fBF000000;
	add.f32 	%f111, %f111, 0fBF000000;
	add.f32 	%f110, %f110, 0fBF000000;
	add.f32 	%f109, %f109, 0fBF000000;
	add.f32 	%f108, %f108, 0fBF000000;
	add.f32 	%f107, %f107, 0fBF000000;
	add.f32 	%f106, %f106, 0fBF000000;
	setp.lt.f32 	%p72, %f114, 0f00000000;
	selp.u32 	%r69, 1, 0, %p72;
	setp.lt.f32 	%p73, %f112, 0f00000000;
	selp.b32 	%r70, 2, 0, %p73;
	or.b32  	%r71, %r70, %r69;
	setp.lt.f32 	%p74, %f111, 0f00000000;
	selp.b32 	%r72, 4, 0, %p74;
	or.b32  	%r73, %r71, %r72;
	setp.lt.f32 	%p75, %f110, 0f00000000;
	selp.b32 	%r74, 8, 0, %p75;
	or.b32  	%r75, %r73, %r74;
	setp.lt.f32 	%p76, %f109, 0f00000000;
	selp.b32 	%r76, 16, 0, %p76;
	or.b32  	%r77, %r75, %r76;
	setp.lt.f32 	%p77, %f108, 0f00000000;
	selp.b32 	%r78, 32, 0, %p77;
	or.b32  	%r79, %r77, %r78;
	setp.lt.f32 	%p78, %f107, 0f00000000;
	selp.b32 	%r80, 64, 0, %p78;
	or.b32  	%r81, %r79, %r80;
	setp.lt.f32 	%p79, %f106, 0f00000000;
	selp.b32 	%r82, 128, 0, %p79;
	or.b32  	%r15, %r81, %r82;
	setp.eq.s32 	%p80, %r15, 0;
	@%p80 bra 	$L__BB0_63;
	setp.eq.s32 	%p81, %r15, 255;
	@%p81 bra 	$L__BB0_63;
	add.s32 	%r168, %r168, %r6;
	add.s32 	%r167, %r167, %r6;
	add.s32 	%r166, %r7, %r166;
	setp.geu.f32 	%p83, %f112, 0f00000000;
	xor.pred  	%p84, %p72, %p83;
	@%p84 bra 	$L__BB0_38;
	cvt.rn.f32.s32 	%f34, %r166;
	cvt.rn.f32.s32 	%f35, %r167;
	cvt.rn.f32.s32 	%f36, %r168;
	sub.f32 	%f37, %f114, %f112;
	div.rn.f32 	%f38, %f114, %f37;
	add.f32 	%f39, %f38, %f36;
	mov.b32 	%r83, %f39;
	mov.b32 	%r84, %f34;
	mov.b32 	%r85, %f35;
	mov.b32 	%r86, 0;
	st.local.v4.u32 	[%rd2], {%r83, %r85, %r84, %r86};
	st.local.v2.u32 	[%rd2+16], {%r86, %r86};
$L__BB0_38:
	setp.geu.f32 	%p86, %f110, 0f00000000;
	xor.pred  	%p87, %p74, %p86;
	@%p87 bra 	$L__BB0_40;
	cvt.rn.f32.s32 	%f40, %r166;
	add.s32 	%r87, %r13, %r6;
	cvt.rn.f32.s32 	%f41, %r87;
	cvt.rn.f32.s32 	%f42, %r168;
	sub.f32 	%f43, %f111, %f110;
	div.rn.f32 	%f44, %f111, %f43;
	add.f32 	%f45, %f44, %f42;
	st.local.v2.f32 	[%rd2+24], {%f45, %f41};
	mov.b32 	%r88, %f40;
	mov.b32 	%r89, 0;
	st.local.v4.u32 	[%rd2+32], {%r88, %r89, %r89, %r89};
$L__BB0_40:
	setp.geu.f32 	%p89, %f108, 0f00000000;
	xor.pred  	%p90, %p76, %p89;
	@%p90 bra 	$L__BB0_42;
	add.s32 	%r90, %r14, %r7;
	cvt.rn.f32.s32 	%f46, %r90;
	cvt.rn.f32.s32 	%f47, %r167;
	cvt.rn.f32.s32 	%f48, %r168;
	sub.f32 	%f49, %f109, %f108;
	div.rn.f32 	%f50, %f109, %f49;
	add.f32 	%f51, %f50, %f48;
	mov.b32 	%r91, %f46;
	mov.b32 	%r92, %f51;
	mov.b32 	%r93, %f47;
	mov.b32 	%r94, 0;
	st.local.v4.u32 	[%rd2+48], {%r92, %r93, %r91, %r94};
	st.local.v2.u32 	[%rd2+64], {%r94, %r94};
$L__BB0_42:
	setp.geu.f32 	%p92, %f106, 0f00000000;
	xor.pred  	%p93, %p78, %p92;
	@%p93 bra 	$L__BB0_44;
	add.s32 	%r95, %r14, %r7;
	cvt.rn.f32.s32 	%f52, %r95;
	add.s32 	%r96, %r13, %r6;
	cvt.rn.f32.s32 	%f53, %r96;
	cvt.rn.f32.s32 	%f54, %r168;
	sub.f32 	%f55, %f107, %f106;
	div.rn.f32 	%f56, %f107, %f55;
	add.f32 	%f57, %f56, %f54;
	st.local.v2.f32 	[%rd2+72], {%f57, %f53};
	mov.b32 	%r97, %f52;
	mov.b32 	%r98, 0;
	st.local.v4.u32 	[%rd2+80], {%r97, %r98, %r98, %r98};
$L__BB0_44:
	setp.lt.f32 	%p94, %f114, 0f00000000;
	setp.geu.f32 	%p95, %f111, 0f00000000;
	xor.pred  	%p96, %p94, %p95;
	@%p96 bra 	$L__BB0_46;
	cvt.rn.f32.s32 	%f58, %r166;
	cvt.rn.f32.s32 	%f59, %r167;
	cvt.rn.f32.s32 	%f60, %r168;
	sub.f32 	%f61, %f114, %f111;
	div.rn.f32 	%f62, %f114, %f61;
	add.f32 	%f63, %f62, %f59;
	mov.b32 	%r99, %f63;
	mov.b32 	%r100, %f58;
	mov.b32 	%r101, %f60;
	mov.b32 	%r102, 0;
	st.local.v4.u32 	[%rd2+96], {%r101, %r99, %r100, %r102};
	st.local.v2.u32 	[%rd2+112], {%r102, %r102};
$L__BB0_46:
	setp.lt.f32 	%p98, %f112, 0f00000000;
	xor.pred  	%p99, %p98, %p86;
	@%p99 bra 	$L__BB0_48;
	cvt.rn.f32.s32 	%f64, %r166;
	cvt.rn.f32.s32 	%f65, %r167;
	add.s32 	%r103, %r12, %r6;
	cvt.rn.f32.s32 	%f66, %r103;
	sub.f32 	%f67, %f112, %f110;
	div.rn.f32 	%f68, %f112, %f67;
	add.f32 	%f69, %f68, %f65;
	st.local.v2.f32 	[%rd2+120], {%f66, %f69};
	mov.b32 	%r104, %f64;
	mov.b32 	%r105, 0;
	st.local.v4.u32 	[%rd2+128], {%r104, %r105, %r105, %r105};
$L__BB0_48:
	setp.lt.f32 	%p100, %f109, 0f00000000;
	setp.geu.f32 	%p101, %f107, 0f00000000;
	xor.pred  	%p102, %p100, %p101;
	@%p102 bra 	$L__BB0_50;
	add.s32 	%r106, %r14, %r7;
	cvt.rn.f32.s32 	%f70, %r106;
	cvt.rn.f32.s32 	%f71, %r167;
	cvt.rn.f32.s32 	%f72, %r168;
	sub.f32 	%f73, %f109, %f107;
	div.rn.f32 	%f74, %f109, %f73;
	add.f32 	%f75, %f74, %f71;
	mov.b32 	%r107, %f70;
	mov.b32 	%r108, %f75;
	mov.b32 	%r109, %f72;
	mov.b32 	%r110, 0;
	st.local.v4.u32 	[%rd2+144], {%r109, %r108, %r107, %r110};
	st.local.v2.u32 	[%rd2+160], {%r110, %r110};
$L__BB0_50:
	setp.lt.f32 	%p104, %f108, 0f00000000;
	xor.pred  	%p105, %p104, %p92;
	@%p105 bra 	$L__BB0_52;
	add.s32 	%r111, %r14, %r7;
	cvt.rn.f32.s32 	%f76, %r111;
	cvt.rn.f32.s32 	%f77, %r167;
	add.s32 	%r112, %r12, %r6;
	cvt.rn.f32.s32 	%f78, %r112;
	sub.f32 	%f79, %f108, %f106;
	div.rn.f32 	%f80, %f108, %f79;
	add.f32 	%f81, %f80, %f77;
	st.local.v2.f32 	[%rd2+168], {%f78, %f81};
	mov.b32 	%r113, %f76;
	mov.b32 	%r114, 0;
	st.local.v4.u32 	[%rd2+176], {%r113, %r114, %r114, %r114};
$L__BB0_52:
	setp.geu.f32 	%p107, %f109, 0f00000000;
	xor.pred  	%p108, %p94, %p107;
	@%p108 bra 	$L__BB0_54;
	cvt.rn.f32.s32 	%f82, %r166;
	cvt.rn.f32.s32 	%f83, %r167;
	cvt.rn.f32.s32 	%f84, %r168;
	sub.f32 	%f85, %f114, %f109;
	div.rn.f32 	%f86, %f114, %f85;
	add.f32 	%f87, %f86, %f82;
	mov.b32 	%r115, %f87;
	mov.b32 	%r116, %f83;
	mov.b32 	%r117, %f84;
	mov.b32 	%r118, 0;
	st.local.v4.u32 	[%rd2+192], {%r117, %r116, %r115, %r118};
	st.local.v2.u32 	[%rd2+208], {%r118, %r118};
$L__BB0_54:
	xor.pred  	%p111, %p98, %p89;
	@%p111 bra 	$L__BB0_56;
	cvt.rn.f32.s32 	%f88, %r166;
	cvt.rn.f32.s32 	%f89, %r167;
	add.s32 	%r119, %r12, %r6;
	cvt.rn.f32.s32 	%f90, %r119;
	sub.f32 	%f91, %f112, %f108;
	div.rn.f32 	%f92, %f112, %f91;
	add.f32 	%f93, %f92, %f88;
	st.local.v2.f32 	[%rd2+216], {%f90, %f89};
	mov.b32 	%r120, %f93;
	mov.b32 	%r121, 0;
	st.local.v4.u32 	[%rd2+224], {%r120, %r121, %r121, %r121};
$L__BB0_56:
	setp.geu.f32 	%p112, %f107, 0f00000000;
	setp.lt.f32 	%p113, %f111, 0f00000000;
	xor.pred  	%p114, %p113, %p112;
	@%p114 bra 	$L__BB0_58;
	cvt.rn.f32.s32 	%f94, %r166;
	add.s32 	%r122, %r13, %r6;
	cvt.rn.f32.s32 	%f95, %r122;
	cvt.rn.f32.s32 	%f96, %r168;
	sub.f32 	%f97, %f111, %f107;
	div.rn.f32 	%f98, %f111, %f97;
	add.f32 	%f99, %f98, %f94;
	mov.b32 	%r123, %f95;
	mov.b32 	%r124, %f99;
	mov.b32 	%r125, %f96;
	mov.b32 	%r126, 0;
	st.local.v4.u32 	[%rd2+240], {%r125, %r123, %r124, %r126};
	st.local.v2.u32 	[%rd2+256], {%r126, %r126};
$L__BB0_58:
	setp.geu.f32 	%p115, %f106, 0f00000000;
	setp.lt.f32 	%p116, %f110, 0f00000000;
	xor.pred  	%p117, %p116, %p115;
	@%p117 bra 	$L__BB0_60;
	cvt.rn.f32.s32 	%f100, %r166;
	add.s32 	%r127, %r13, %r6;
	cvt.rn.f32.s32 	%f101, %r127;
	add.s32 	%r128, %r12, %r6;
	cvt.rn.f32.s32 	%f102, %r128;
	sub.f32 	%f103, %f110, %f106;
	div.rn.f32 	%f104, %f110, %f103;
	add.f32 	%f105, %f104, %f100;
	st.local.v2.f32 	[%rd2+264], {%f102, %f101};
	mov.b32 	%r129, %f105;
	mov.b32 	%r130, 0;
	st.local.v4.u32 	[%rd2+272], {%r129, %r130, %r130, %r130};
$L__BB0_60:
	ld.param.u64 	%rd58, [mc_center_param_7];
	mul.wide.u32 	%rd33, %r15, 8;
	add.s64 	%rd35, %rd34, %rd33;
	ld.const.u64 	%rd3, [%rd35];
	cvt.u32.u64 	%r131, %rd3;
	and.b32  	%r132, %r131, 15;
	mul.lo.s32 	%r133, %r132, 3;
	cvta.to.global.u64 	%rd36, %rd58;
	atom.global.add.u32 	%r169, [%rd36], %r133;
	setp.eq.s32 	%p118, %r132, 0;
	@%p118 bra 	$L__BB0_63;
	ld.param.u64 	%rd57, [mc_center_param_0];
	cvta.to.global.u64 	%rd4, %rd57;
	mov.b32 	%r170, 4;
$L__BB0_62:
	shr.u64 	%rd37, %rd3, %r170;
	and.b64  	%rd38, %rd37, 15;
	mad.lo.s64 	%rd39, %rd38, 24, %rd2;
	ld.local.v2.u32 	{%r135, %r136}, [%rd39];
	ld.local.v2.u32 	{%r137, %r138}, [%rd39+8];
	ld.local.v2.u32 	{%r139, %r140}, [%rd39+16];
	add.s32 	%r141, %r169, 1;
	mul.wide.u32 	%rd40, %r169, 24;
	add.s64 	%rd41, %rd4, %rd40;
	st.global.u32 	[%rd41], %r135;
	st.global.u32 	[%rd41+4], %r136;
	st.global.u32 	[%rd41+8], %r137;
	st.global.u32 	[%rd41+12], %r138;
	st.global.u32 	[%rd41+16], %r139;
	st.global.u32 	[%rd41+20], %r140;
	add.s32 	%r142, %r170, 4;
	shr.u64 	%rd42, %rd3, %r142;
	and.b64  	%rd43, %rd42, 15;
	mad.lo.s64 	%rd44, %rd43, 24, %rd2;
	ld.local.v2.u32 	{%r143, %r144}, [%rd44];
	ld.local.v2.u32 	{%r145, %r146}, [%rd44+8];
	ld.local.v2.u32 	{%r147, %r148}, [%rd44+16];
	add.s32 	%r149, %r169, 2;
	mul.wide.u32 	%rd45, %r141, 24;
	add.s64 	%rd46, %rd4, %rd45;
	st.global.u32 	[%rd46], %r143;
	st.global.u32 	[%rd46+4], %r144;
	st.global.u32 	[%rd46+8], %r145;
	st.global.u32 	[%rd46+12], %r146;
	st.global.u32 	[%rd46+16], %r147;
	st.global.u32 	[%rd46+20], %r148;
	add.s32 	%r150, %r170, 8;
	shr.u64 	%rd47, %rd3, %r150;
	and.b64  	%rd48, %rd47, 15;
	mad.lo.s64 	%rd49, %rd48, 24, %rd2;
	ld.local.v2.u32 	{%r151, %r152}, [%rd49];
	ld.local.v2.u32 	{%r153, %r154}, [%rd49+8];
	ld.local.v2.u32 	{%r155, %r156}, [%rd49+16];
	add.s32 	%r157, %r169, 3;
	mul.wide.u32 	%rd50, %r149, 24;
	add.s64 	%rd51, %rd4, %rd50;
	st.global.u32 	[%rd51], %r151;
	st.global.u32 	[%rd51+4], %r152;
	st.global.u32 	[%rd51+8], %r153;
	st.global.u32 	[%rd51+12], %r154;
	st.global.u32 	[%rd51+16], %r155;
	st.global.u32 	[%rd51+20], %r156;
	add.s32 	%r158, %r170, 12;
	shr.u64 	%rd52, %rd3, %r158;
	and.b64  	%rd53, %rd52, 15;
	mad.lo.s64 	%rd54, %rd53, 24, %rd2;
	ld.local.v2.u32 	{%r159, %r160}, [%rd54];
	ld.local.v2.u32 	{%r161, %r162}, [%rd54+8];
	ld.local.v2.u32 	{%r163, %r164}, [%rd54+16];
	add.s32 	%r169, %r169, 4;
	mul.wide.u32 	%rd55, %r157, 24;
	add.s64 	%rd56, %rd4, %rd55;
	st.global.u32 	[%rd56], %r159;
	st.global.u32 	[%rd56+4], %r160;
	st.global.u32 	[%rd56+8], %r161;
	st.global.u32 	[%rd56+12], %r162;
	st.global.u32 	[%rd56+16], %r163;
	st.global.u32 	[%rd56+20], %r164;
	add.s32 	%r170, %r170, 16;
	bra.uni 	$L__BB0_62;
$L__BB0_63:
	add.s32 	%r165, %r165, 1;
	setp.ne.s32 	%p119, %r165, %r34;
	@%p119 bra 	$L__BB0_2;
$L__BB0_64:
	ret;

}
	// .globl	mc_char
.visible .entry mc_char(
	.param .u64 .ptr .align 1 mc_char_param_0,
	.param .u64 .ptr .align 1 mc_char_param_1,
	.param .u32 mc_char_param_2,
	.param .u32 mc_char_param_3,
	.param .u32 mc_char_param_4,
	.param .u32 mc_char_param_5,
	.param .u32 mc_char_param_6,
	.param .u64 .ptr .align 1 mc_char_param_7,
	.param .u64 .ptr .align 1 mc_char_param_8,
	.param .u32 mc_char_param_9,
	.param .u32 mc_char_param_10,
	.param .u32 mc_char_param_11
)
{
	.local .align 16 .b8 	__local_depot1[288];
	.reg .b64 	%SP;
	.reg .b64 	%SPL;
	.reg .pred 	%p<81>;
	.reg .b16 	%rs<9>;
	.reg .b32 	%r<149>;
	.reg .b32 	%f<102>;
	.reg .b64 	%rd<59>;

	mov.u64 	%SPL, __local_depot1;
	ld.param.u64 	%rd7, [mc_char_param_1];
	ld.param.u32 	%r21, [mc_char_param_2];
	ld.param.u32 	%r22, [mc_char_param_3];
	ld.param.u32 	%r23, [mc_char_param_4];
	ld.param.u32 	%r28, [mc_char_param_5];
	ld.param.u32 	%r29, [mc_char_param_6];
	ld.param.u32 	%r144, [mc_char_param_9];
	ld.param.u32 	%r27, [mc_char_param_10];
	cvta.to.global.u64 	%rd1, %rd7;
	add.u64 	%rd2, %SPL, 0;
	mov.u32 	%r30, %tid.x;
	mov.u32 	%r31, %ntid.x;
	mov.u32 	%r32, %ctaid.x;
	mad.lo.s32 	%r1, %r31, %r32, %r30;
	mov.u32 	%r33, %tid.y;
	mov.u32 	%r34, %ntid.y;
	mov.u32 	%r35, %ctaid.y;
	mad.lo.s32 	%r36, %r34, %r35, %r33;
	mov.u32 	%r37, %tid.z;
	mov.u32 	%r38, %ntid.z;
	mov.u32 	%r39, %ctaid.z;
	mad.lo.s32 	%r40, %r38, %r39, %r37;
	setp.lt.s32 	%p4, %r1, 0;
	setp.ge.s32 	%p5, %r1, %r23;
	setp.ge.s32 	%p6, %r36, %r28;
	or.pred  	%p7, %p5, %p6;
	or.pred  	%p8, %p7, %p4;
	setp.ge.s32 	%p9, %r40, %r29;
	or.pred  	%p10, %p8, %p9;
	setp.ge.s32 	%p11, %r144, %r27;
	or.pred  	%p12, %p10, %p11;
	@%p12 bra 	$L__BB1_54;
	add.s32 	%r145, %r40, 1;
	add.s32 	%r5, %r1, 1;
	setp.lt.s32 	%p13, %r5, %r23;
	add.s32 	%r6, %r36, 1;
	setp.lt.u32 	%p14, %r6, %r28;
	and.pred  	%p1, %p13, %p14;
	mul.lo.s32 	%r7, %r22, %r21;
	cvt.rn.f32.u32 	%f1, %r36;
	cvt.rn.f32.u32 	%f2, %r1;
	cvt.rn.f32.u32 	%f3, %r6;
	cvt.rn.f32.u32 	%f4, %r5;
	mov.f32 	%f86, 0f00000000;
	cvt.u64.u32 	%rd12, %r1;
	not.pred 	%p22, %p1;
	mov.u64 	%rd34, marching_cube_tris;
	mov.f32 	%f87, %f86;
	mov.f32 	%f88, %f86;
	mov.f32 	%f89, %f86;
	mov.f32 	%f90, %f86;
	mov.f32 	%f91, %f86;
	mov.f32 	%f92, %f86;
	mov.f32 	%f93, %f86;
$L__BB1_2:
	setp.gt.s32 	%p15, %r145, -1;
	add.s32 	%r41, %r29, 2;
	setp.lt.s32 	%p16, %r145, %r41;
	and.pred  	%p2, %p15, %p16;
	not.pred 	%p17, %p2;
	@%p17 bra 	$L__BB1_4;
	mad.lo.s32 	%r42, %r145, %r23, %r36;
	mad.lo.s32 	%r43, %r42, %r23, %r1;
	cvt.s64.s32 	%rd9, %r43;
	add.s64 	%rd10, %rd1, %rd9;
	ld.global.u8 	%rs1, [%rd10];
	cvt.rn.f32.u16 	%f93, %rs1;
$L__BB1_4:
	setp.ge.s32 	%p18, %r5, %r23;
	@%p18 bra 	$L__BB1_7;
	@%p17 bra 	$L__BB1_7;
	mad.lo.s32 	%r44, %r145, %r23, %r36;
	mul.lo.s32 	%r45, %r44, %r23;
	cvt.s64.s32 	%rd11, %r45;
	add.s64 	%rd13, %rd11, %rd12;
	add.s64 	%rd14, %rd1, %rd13;
	ld.global.u8 	%rs2, [%rd14+1];
	cvt.rn.f32.u16 	%f92, %rs2;
$L__BB1_7:
	setp.ge.u32 	%p20, %r6, %r28;
	@%p20 bra 	$L__BB1_10;
	@%p17 bra 	$L__BB1_10;
	mad.lo.s32 	%r46, %r145, %r23, %r6;
	mad.lo.s32 	%r47, %r46, %r23, %r1;
	cvt.s64.s32 	%rd15, %r47;
	add.s64 	%rd16, %rd1, %rd15;
	ld.global.u8 	%rs3, [%rd16];
	cvt.rn.f32.u16 	%f91, %rs3;
$L__BB1_10:
	@%p22 bra 	$L__BB1_13;
	@%p17 bra 	$L__BB1_13;
	mad.lo.s32 	%r48, %r145, %r23, %r6;
	mul.lo.s32 	%r49, %r48, %r23;
	cvt.s64.s32 	%rd17, %r49;
	add.s64 	%rd19, %rd17, %rd12;
	add.s64 	%rd20, %rd1, %rd19;
	ld.global.u8 	%rs4, [%rd20+1];
	cvt.rn.f32.u16 	%f90, %rs4;
$L__BB1_13:
	add.s32 	%r10, %r145, 1;
	setp.gt.s32 	%p24, %r145, -2;
	add.s32 	%r50, %r29, 2;
	setp.lt.s32 	%p25, %r10, %r50;
	and.pred  	%p3, %p24, %p25;
	not.pred 	%p26, %p3;
	@%p26 bra 	$L__BB1_15;
	mad.lo.s32 	%r51, %r10, %r23, %r36;
	mad.lo.s32 	%r52, %r51, %r23, %r1;
	cvt.s64.s32 	%rd21, %r52;
	add.s64 	%rd22, %rd1, %rd21;
	ld.global.u8 	%rs5, [%rd22];
	cvt.rn.f32.u16 	%f89, %rs5;
$L__BB1_15:
	@%p18 bra 	$L__BB1_18;
	@%p26 bra 	$L__BB1_18;
	mad.lo.s32 	%r53, %r10, %r23, %r36;
	mul.lo.s32 	%r54, %r53, %r23;
	cvt.s64.s32 	%rd23, %r54;
	add.s64 	%rd25, %rd23, %rd12;
	add.s64 	%rd26, %rd1, %rd25;
	ld.global.u8 	%rs6, [%rd26+1];
	cvt.rn.f32.u16 	%f88, %rs6;
$L__BB1_18:
	@%p20 bra 	$L__BB1_21;
	@%p26 bra 	$L__BB1_21;
	mad.lo.s32 	%r55, %r10, %r23, %r6;
	mad.lo.s32 	%r56, %r55, %r23, %r1;
	cvt.s64.s32 	%rd27, %r56;
	add.s64 	%rd28, %rd1, %rd27;
	ld.global.u8 	%rs7, [%rd28];
	cvt.rn.f32.u16 	%f87, %rs7;
$L__BB1_21:
	@%p22 bra 	$L__BB1_24;
	@%p26 bra 	$L__BB1_24;
	mad.lo.s32 	%r57, %r10, %r23, %r6;
	mul.lo.s32 	%r58, %r57, %r23;
	cvt.s64.s32 	%rd29, %r58;
	add.s64 	%rd31, %rd29, %rd12;
	add.s64 	%rd32, %rd1, %rd31;
	ld.global.u8 	%rs8, [%rd32+1];
	cvt.rn.f32.u16 	%f86, %rs8;
$L__BB1_24:
	add.f32 	%f93, %f93, 0fBF000000;
	add.f32 	%f92, %f92, 0fBF000000;
	add.f32 	%f91, %f91, 0fBF000000;
	add.f32 	%f90, %f90, 0fBF000000;
	add.f32 	%f89, %f89, 0fBF000000;
	add.f32 	%f88, %f88, 0fBF000000;
	add.f32 	%f87, %f87, 0fBF000000;
	add.f32 	%f86, %f86, 0fBF000000;
	setp.lt.f32 	%p33, %f93, 0f00000000;
	selp.u32 	%r59, 1, 0, %p33;
	setp.lt.f32 	%p34, %f92, 0f00000000;
	selp.b32 	%r60, 2, 0, %p34;
	or.b32  	%r61, %r60, %r59;
	setp.lt.f32 	%p35, %f91, 0f00000000;
	selp.b32 	%r62, 4, 0, %p35;
	or.b32  	%r63, %r61, %r62;
	setp.lt.f32 	%p36, %f90, 0f00000000;
	selp.b32 	%r64, 8, 0, %p36;
	or.b32  	%r65, %r63, %r64;
	setp.lt.f32 	%p37, %f89, 0f00000000;
	selp.b32 	%r66, 16, 0, %p37;
	or.b32  	%r67, %r65, %r66;
	setp.lt.f32 	%p38, %f88, 0f00000000;
	selp.b32 	%r68, 32, 0, %p38;
	or.b32  	%r69, %r67, %r68;
	setp.lt.f32 	%p39, %f87, 0f00000000;
	selp.b32 	%r70, 64, 0, %p39;
	or.b32  	%r71, %r69, %r70;
	setp.lt.f32 	%p40, %f86, 0f00000000;
	selp.b32 	%r72, 128, 0, %p40;
	or.b32  	%r11, %r71, %r72;
	setp.eq.s32 	%p41, %r11, 0;
	@%p41 bra 	$L__BB1_53;
	setp.eq.s32 	%p42, %r11, 255;
	@%p42 bra 	$L__BB1_53;
	add.s32 	%r73, %r7, %r145;
	add.s32 	%r145, %r73, -1;
	setp.geu.f32 	%p44, %f92, 0f00000000;
	xor.pred  	%p45, %p33, %p44;
	@%p45 bra 	$L__BB1_28;
	cvt.rn.f32.s32 	%f38, %r145;
	sub.f32 	%f39, %f93, %f92;
	div.rn.f32 	%f40, %f93, %f39;
	add.f32 	%f41, %f40, %f2;
	mov.b32 	%r74, %f41;
	mov.b32 	%r75, %f1;
	mov.b32 	%r76, %f38;
	mov.b32 	%r77, 0;
	st.local.v4.u32 	[%rd2], {%r74, %r75, %r76, %r77};
	st.local.v2.u32 	[%rd2+16], {%r77, %r77};
$L__BB1_28:
	setp.geu.f32 	%p47, %f90, 0f00000000;
	xor.pred  	%p48, %p35, %p47;
	@%p48 bra 	$L__BB1_30;
	cvt.rn.f32.s32 	%f42, %r145;
	sub.f32 	%f43, %f91, %f90;
	div.rn.f32 	%f44, %f91, %f43;
	add.f32 	%f45, %f44, %f2;
	st.local.v2.f32 	[%rd2+24], {%f45, %f3};
	mov.b32 	%r78, %f42;
	mov.b32 	%r79, 0;
	st.local.v4.u32 	[%rd2+32], {%r78, %r79, %r79, %r79};
$L__BB1_30:
	setp.geu.f32 	%p50, %f88, 0f00000000;
	xor.pred  	%p51, %p37, %p50;
	@%p51 bra 	$L__BB1_32;
	cvt.rn.f32.s32 	%f46, %r73;
	sub.f32 	%f47, %f89, %f88;
	div.rn.f32 	%f48, %f89, %f47;
	add.f32 	%f49, %f48, %f2;
	mov.b32 	%r80, %f49;
	mov.b32 	%r81, %f1;
	mov.b32 	%r82, %f46;
	mov.b32 	%r83, 0;
	st.local.v4.u32 	[%rd2+48], {%r80, %r81, %r82, %r83};
	st.local.v2.u32 	[%rd2+64], {%r83, %r83};
$L__BB1_32:
	setp.lt.f32 	%p52, %f87, 0f00000000;
	setp.geu.f32 	%p53, %f86, 0f00000000;
	xor.pred  	%p54, %p52, %p53;
	@%p54 bra 	$L__BB1_34;
	cvt.rn.f32.s32 	%f50, %r73;
	sub.f32 	%f51, %f87, %f86;
	div.rn.f32 	%f52, %f87, %f51;
	add.f32 	%f53, %f52, %f2;
	st.local.v2.f32 	[%rd2+72], {%f53, %f3};
	mov.b32 	%r84, %f50;
	mov.b32 	%r85, 0;
	st.local.v4.u32 	[%rd2+80], {%r84, %r85, %r85, %r85};
$L__BB1_34:
	setp.lt.f32 	%p55, %f93, 0f00000000;
	setp.geu.f32 	%p56, %f91, 0f00000000;
	xor.pred  	%p57, %p55, %p56;
	@%p57 bra 	$L__BB1_36;
	cvt.rn.f32.s32 	%f54, %r145;
	sub.f32 	%f55, %f93, %f91;
	div.rn.f32 	%f56, %f93, %f55;
	add.f32 	%f57, %f56, %f1;
	mov.b32 	%r86, %f57;
	mov.b32 	%r87, %f2;
	mov.b32 	%r88, %f54;
	mov.b32 	%r89, 0;
	st.local.v4.u32 	[%rd2+96], {%r87, %r86, %r88, %r89};
	st.local.v2.u32 	[%rd2+112], {%r89, %r89};
$L__BB1_36:
	setp.lt.f32 	%p59, %f92, 0f00000000;
	xor.pred  	%p60, %p59, %p47;
	@%p60 bra 	$L__BB1_38;
	cvt.rn.f32.s32 	%f58, %r145;
	sub.f32 	%f59, %f92, %f90;
	div.rn.f32 	%f60, %f92, %f59;
	add.f32 	%f61, %f60, %f1;
	st.local.v2.f32 	[%rd2+120], {%f4, %f61};
	mov.b32 	%r90, %f58;
	mov.b32 	%r91, 0;
	st.local.v4.u32 	[%rd2+128], {%r90, %r91, %r91, %r91};
$L__BB1_38:
	setp.lt.f32 	%p61, %f89, 0f00000000;
	setp.geu.f32 	%p62, %f87, 0f00000000;
	xor.pred  	%p63, %p61, %p62;
	@%p63 bra 	$L__BB1_40;
	cvt.rn.f32.s32 	%f62, %r73;
	sub.f32 	%f63, %f89, %f87;
	div.rn.f32 	%f64, %f89, %f63;
	add.f32 	%f65, %f64, %f1;
	mov.b32 	%r92, %f65;
	mov.b32 	%r93, %f2;
	mov.b32 	%r94, %f62;
	mov.b32 	%r95, 0;
	st.local.v4.u32 	[%rd2+144], {%r93, %r92, %r94, %r95};
	st.local.v2.u32 	[%rd2+160], {%r95, %r95};
$L__BB1_40:
	setp.lt.f32 	%p65, %f88, 0f00000000;
	xor.pred  	%p66, %p65, %p53;
	@%p66 bra 	$L__BB1_42;
	cvt.rn.f32.s32 	%f66, %r73;
	sub.f32 	%f67, %f88, %f86;
	div.rn.f32 	%f68, %f88, %f67;
	add.f32 	%f69, %f68, %f1;
	st.local.v2.f32 	[%rd2+168], {%f4, %f69};
	mov.b32 	%r96, %f66;
	mov.b32 	%r97, 0;
	st.local.v4.u32 	[%rd2+176], {%r96, %r97, %r97, %r97};
$L__BB1_42:
	setp.geu.f32 	%p68, %f89, 0f00000000;
	xor.pred  	%p69, %p55, %p68;
	@%p69 bra 	$L__BB1_44;
	cvt.rn.f32.s32 	%f70, %r145;
	sub.f32 	%f71, %f93, %f89;
	div.rn.f32 	%f72, %f93, %f71;
	add.f32 	%f73, %f72, %f70;
	mov.b32 	%r98, %f73;
	mov.b32 	%r99, %f1;
	mov.b32 	%r100, %f2;
	mov.b32 	%r101, 0;
	st.local.v4.u32 	[%rd2+192], {%r100, %r99, %r98, %r101};
	st.local.v2.u32 	[%rd2+208], {%r101, %r101};
$L__BB1_44:
	setp.geu.f32 	%p70, %f88, 0f00000000;
	xor.pred  	%p72, %p59, %p70;
	@%p72 bra 	$L__BB1_46;
	cvt.rn.f32.s32 	%f74, %r145;
	sub.f32 	%f75, %f92, %f88;
	div.rn.f32 	%f76, %f92, %f75;
	add.f32 	%f77, %f76, %f74;
	st.local.v2.f32 	[%rd2+216], {%f4, %f1};
	mov.b32 	%r102, %f77;
	mov.b32 	%r103, 0;
	st.local.v4.u32 	[%rd2+224], {%r102, %r103, %r103, %r103};
$L__BB1_46:
	setp.geu.f32 	%p73, %f87, 0f00000000;
	setp.lt.f32 	%p74, %f91, 0f00000000;
	xor.pred  	%p75, %p74, %p73;
	@%p75 bra 	$L__BB1_48;
	cvt.rn.f32.s32 	%f78, %r145;
	sub.f32 	%f79, %f91, %f87;
	div.rn.f32 	%f80, %f91, %f79;
	add.f32 	%f81, %f80, %f78;
	mov.b32 	%r104, %f81;
	mov.b32 	%r105, %f3;
	mov.b32 	%r106, %f2;
	mov.b32 	%r107, 0;
	st.local.v4.u32 	[%rd2+240], {%r106, %r105, %r104, %r107};
	st.local.v2.u32 	[%rd2+256], {%r107, %r107};
$L__BB1_48:
	setp.geu.f32 	%p76, %f86, 0f00000000;
	setp.lt.f32 	%p77, %f90, 0f00000000;
	xor.pred  	%p78, %p77, %p76;
	@%p78 bra 	$L__BB1_50;
	cvt.rn.f32.s32 	%f82, %r145;
	sub.f32 	%f83, %f90, %f86;
	div.rn.f32 	%f84, %f90, %f83;
	add.f32 	%f85, %f84, %f82;
	st.local.v2.f32 	[%rd2+264], {%f4, %f3};
	mov.b32 	%r108, %f85;
	mov.b32 	%r109, 0;
	st.local.v4.u32 	[%rd2+272], {%r108, %r109, %r109, %r109};
$L__BB1_50:
	ld.param.u64 	%rd58, [mc_char_param_7];
	mul.wide.u32 	%rd33, %r11, 8;
	add.s64 	%rd35, %rd34, %rd33;
	ld.const.u64 	%rd3, [%rd35];
	cvt.u32.u64 	%r110, %rd3;
	and.b32  	%r111, %r110, 15;
	mul.lo.s32 	%r112, %r111, 3;
	cvta.to.global.u64 	%rd36, %rd58;
	atom.global.add.u32 	%r146, [%rd36], %r112;
	setp.eq.s32 	%p79, %r111, 0;
	@%p79 bra 	$L__BB1_53;
	ld.param.u64 	%rd57, [mc_char_param_0];
	cvta.to.global.u64 	%rd4, %rd57;
	mov.b32 	%r147, 4;
$L__BB1_52:
	shr.u64 	%rd37, %rd3, %r147;
	and.b64  	%rd38, %rd37, 15;
	mad.lo.s64 	%rd39, %rd38, 24, %rd2;
	ld.local.v2.u32 	{%r114, %r115}, [%rd39];
	ld.local.v2.u32 	{%r116, %r117}, [%rd39+8];
	ld.local.v2.u32 	{%r118, %r119}, [%rd39+16];
	add.s32 	%r120, %r146, 1;
	mul.wide.u32 	%rd40, %r146, 24;
	add.s64 	%rd41, %rd4, %rd40;
	st.global.u32 	[%rd41], %r114;
	st.global.u32 	[%rd41+4], %r115;
	st.global.u32 	[%rd41+8], %r116;
	st.global.u32 	[%rd41+12], %r117;
	st.global.u32 	[%rd41+16], %r118;
	st.global.u32 	[%rd41+20], %r119;
	add.s32 	%r121, %r147, 4;
	shr.u64 	%rd42, %rd3, %r121;
	and.b64  	%rd43, %rd42, 15;
	mad.lo.s64 	%rd44, %rd43, 24, %rd2;
	ld.local.v2.u32 	{%r122, %r123}, [%rd44];
	ld.local.v2.u32 	{%r124, %r125}, [%rd44+8];
	ld.local.v2.u32 	{%r126, %r127}, [%rd44+16];
	add.s32 	%r128, %r146, 2;
	mul.wide.u32 	%rd45, %r120, 24;
	add.s64 	%rd46, %rd4, %rd45;
	st.global.u32 	[%rd46], %r122;
	st.global.u32 	[%rd46+4], %r123;
	st.global.u32 	[%rd46+8], %r124;
	st.global.u32 	[%rd46+12], %r125;
	st.global.u32 	[%rd46+16], %r126;
	st.global.u32 	[%rd46+20], %r127;
	add.s32 	%r129, %r147, 8;
	shr.u64 	%rd47, %rd3, %r129;
	and.b64  	%rd48, %rd47, 15;
	mad.lo.s64 	%rd49, %rd48, 24, %rd2;
	ld.local.v2.u32 	{%r130, %r131}, [%rd49];
	ld.local.v2.u32 	{%r132, %r133}, [%rd49+8];
	ld.local.v2.u32 	{%r134, %r135}, [%rd49+16];
	add.s32 	%r136, %r146, 3;
	mul.wide.u32 	%rd50, %r128, 24;
	add.s64 	%rd51, %rd4, %rd50;
	st.global.u32 	[%rd51], %r130;
	st.global.u32 	[%rd51+4], %r131;
	st.global.u32 	[%rd51+8], %r132;
	st.global.u32 	[%rd51+12], %r133;
	st.global.u32 	[%rd51+16], %r134;
	st.global.u32 	[%rd51+20], %r135;
	add.s32 	%r137, %r147, 12;
	shr.u64 	%rd52, %rd3, %r137;
	and.b64  	%rd53, %rd52, 15;
	mad.lo.s64 	%rd54, %rd53, 24, %rd2;
	ld.local.v2.u32 	{%r138, %r139}, [%rd54];
	ld.local.v2.u32 	{%r140, %r141}, [%rd54+8];
	ld.local.v2.u32 	{%r142, %r143}, [%rd54+16];
	add.s32 	%r146, %r146, 4;
	mul.wide.u32 	%rd55, %r136, 24;
	add.s64 	%rd56, %rd4, %rd55;
	st.global.u32 	[%rd56], %r138;
	st.global.u32 	[%rd56+4], %r139;
	st.global.u32 	[%rd56+8], %r140;
	st.global.u32 	[%rd56+12], %r141;
	st.global.u32 	[%rd56+16], %r142;
	st.global.u32 	[%rd56+20], %r143;
	add.s32 	%r147, %r147, 16;
	bra.uni 	$L__BB1_52;
$L__BB1_53:
	add.s32 	%r144, %r144, 1;
	setp.ne.s32 	%p80, %r144, %r27;
	@%p80 bra 	$L__BB1_2;
$L__BB1_54:
	ret;

}
	// .globl	composite
.visible .entry composite(
	.param .u64 .ptr .align 1 composite_param_0,
	.param .u64 .ptr .align 1 composite_param_1,
	.param .u32 composite_param_2,
	.param .u32 composite_param_3,
	.param .u32 composite_param_4,
	.param .u32 composite_param_5,
	.param .u32 composite_param_6,
	.param .u64 .ptr .align 1 composite_param_7
)
{
	.reg .pred 	%p<28>;
	.reg .b16 	%rs<49>;
	.reg .b32 	%r<81>;
	.reg .b32 	%f<53>;
	.reg .b64 	%rd<72>;

	ld.param.u64 	%rd4, [composite_param_0];
	ld.param.u64 	%rd5, [composite_param_1];
	ld.param.u32 	%r49, [composite_param_2];
	ld.param.u32 	%r50, [composite_param_3];
	ld.param.u32 	%r52, [composite_param_4];
	mov.u32 	%r53, %tid.x;
	mov.u32 	%r54, %ntid.x;
	mov.u32 	%r55, %ctaid.x;
	mad.lo.s32 	%r1, %r54, %r55, %r53;
	mov.u32 	%r56, %tid.y;
	mov.u32 	%r57, %ntid.y;
	mov.u32 	%r58, %ctaid.y;
	mad.lo.s32 	%r59, %r57, %r58, %r56;
	setp.le.s32 	%p1, %r50, %r1;
	setp.le.s32 	%p2, %r52, %r59;
	or.pred  	%p3, %p1, %p2;
	@%p3 bra 	$L__BB2_43;
	cvta.to.global.u64 	%rd6, %rd5;
	cvta.to.global.u64 	%rd7, %rd4;
	mad.lo.s32 	%r60, %r50, %r59, %r1;
	mul.lo.s32 	%r3, %r52, %r50;
	mul.lo.s32 	%r61, %r3, 3;
	cvt.s64.s32 	%rd8, %r61;
	add.s64 	%rd9, %rd6, %rd8;
	mul.wide.s32 	%rd10, %r60, 4;
	add.s64 	%rd1, %rd9, %rd10;
	ld.global.f32 	%f36, [%rd1];
	mul.lo.s32 	%r62, %r60, 3;
	cvt.s64.s32 	%rd11, %r62;
	add.s64 	%rd2, %rd6, %rd11;
	ld.global.u8 	%rs1, [%rd2];
	add.s64 	%rd3, %rd7, %rd11;
	st.global.u8 	[%rd3], %rs1;
	ld.global.u8 	%rs2, [%rd2+1];
	st.global.u8 	[%rd3+1], %rs2;
	ld.global.u8 	%rs3, [%rd2+2];
	st.global.u8 	[%rd3+2], %rs3;
	setp.lt.s32 	%p4, %r49, 2;
	@%p4 bra 	$L__BB2_43;
	mul.lo.s32 	%r4, %r3, 7;
	add.s32 	%r5, %r49, -1;
	add.s32 	%r64, %r49, -2;
	and.b32  	%r6, %r5, 7;
	setp.lt.u32 	%p5, %r64, 7;
	mov.b32 	%r79, 1;
	@%p5 bra 	$L__BB2_22;
	and.b32  	%r66, %r5, -8;
	neg.s32 	%r77, %r66;
	mul.lo.s32 	%r75, %r3, 14;
	mul.lo.s32 	%r9, %r3, 56;
	mul.lo.s32 	%r74, %r3, 21;
	mul.lo.s32 	%r73, %r3, 28;
	mul.lo.s32 	%r72, %r3, 35;
	mul.lo.s32 	%r71, %r3, 42;
	mul.lo.s32 	%r70, %r3, 49;
	mov.b32 	%r76, 0;
	mov.u32 	%r68, %r4;
	mov.u32 	%r69, %r9;
$L__BB2_4:
	.pragma "nounroll";
	cvt.s64.s32 	%rd12, %r68;
	add.s64 	%rd13, %rd1, %rd12;
	ld.global.f32 	%f3, [%rd13];
	setp.leu.f32 	%p6, %f36, %f3;
	@%p6 bra 	$L__BB2_6;
	add.s64 	%rd15, %rd2, %rd12;
	ld.global.u8 	%rs4, [%rd15];
	st.global.u8 	[%rd3], %rs4;
	ld.global.u8 	%rs5, [%rd15+1];
	st.global.u8 	[%rd3+1], %rs5;
	ld.global.u8 	%rs6, [%rd15+2];
	st.global.u8 	[%rd3+2], %rs6;
	mov.f32 	%f36, %f3;
$L__BB2_6:
	cvt.s64.s32 	%rd16, %r75;
	add.s64 	%rd17, %rd1, %rd16;
	ld.global.f32 	%f5, [%rd17];
	setp.leu.f32 	%p7, %f36, %f5;
	@%p7 bra 	$L__BB2_8;
	add.s64 	%rd19, %rd2, %rd16;
	ld.global.u8 	%rs7, [%rd19];
	st.global.u8 	[%rd3], %rs7;
	ld.global.u8 	%rs8, [%rd19+1];
	st.global.u8 	[%rd3+1], %rs8;
	ld.global.u8 	%rs9, [%rd19+2];
	st.global.u8 	[%rd3+2], %rs9;
	mov.f32 	%f36, %f5;
$L__BB2_8:
	cvt.s64.s32 	%rd20, %r74;
	add.s64 	%rd21, %rd1, %rd20;
	ld.global.f32 	%f7, [%rd21];
	setp.leu.f32 	%p8, %f36, %f7;
	@%p8 bra 	$L__BB2_10;
	add.s64 	%rd23, %rd2, %rd20;
	ld.global.u8 	%rs10, [%rd23];
	st.global.u8 	[%rd3], %rs10;
	ld.global.u8 	%rs11, [%rd23+1];
	st.global.u8 	[%rd3+1], %rs11;
	ld.global.u8 	%rs12, [%rd23+2];
	st.global.u8 	[%rd3+2], %rs12;
	mov.f32 	%f36, %f7;
$L__BB2_10:
	cvt.s64.s32 	%rd24, %r73;
	add.s64 	%rd25, %rd1, %rd24;
	ld.global.f32 	%f9, [%rd25];
	setp.leu.f32 	%p9, %f36, %f9;
	@%p9 bra 	$L__BB2_12;
	add.s64 	%rd27, %rd2, %rd24;
	ld.global.u8 	%rs13, [%rd27];
	st.global.u8 	[%rd3], %rs13;
	ld.global.u8 	%rs14, [%rd27+1];
	st.global.u8 	[%rd3+1], %rs14;
	ld.global.u8 	%rs15, [%rd27+2];
	st.global.u8 	[%rd3+2], %rs15;
	mov.f32 	%f36, %f9;
$L__BB2_12:
	cvt.s64.s32 	%rd28, %r72;
	add.s64 	%rd29, %rd1, %rd28;
	ld.global.f32 	%f11, [%rd29];
	setp.leu.f32 	%p10, %f36, %f11;
	@%p10 bra 	$L__BB2_14;
	add.s64 	%rd31, %rd2, %rd28;
	ld.global.u8 	%rs16, [%rd31];
	st.global.u8 	[%rd3], %rs16;
	ld.global.u8 	%rs17, [%rd31+1];
	st.global.u8 	[%rd3+1], %rs17;
	ld.global.u8 	%rs18, [%rd31+2];
	st.global.u8 	[%rd3+2], %rs18;
	mov.f32 	%f36, %f11;
$L__BB2_14:
	cvt.s64.s32 	%rd32, %r71;
	add.s64 	%rd33, %rd1, %rd32;
	ld.global.f32 	%f13, [%rd33];
	setp.leu.f32 	%p11, %f36, %f13;
	@%p11 bra 	$L__BB2_16;
	add.s64 	%rd35, %rd2, %rd32;
	ld.global.u8 	%rs19, [%rd35];
	st.global.u8 	[%rd3], %rs19;
	ld.global.u8 	%rs20, [%rd35+1];
	st.global.u8 	[%rd3+1], %rs20;
	ld.global.u8 	%rs21, [%rd35+2];
	st.global.u8 	[%rd3+2], %rs21;
	mov.f32 	%f36, %f13;
$L__BB2_16:
	cvt.s64.s32 	%rd36, %r70;
	add.s64 	%rd37, %rd1, %rd36;
	ld.global.f32 	%f15, [%rd37];
	setp.leu.f32 	%p12, %f36, %f15;
	@%p12 bra 	$L__BB2_18;
	add.s64 	%rd39, %rd2, %rd36;
	ld.global.u8 	%rs22, [%rd39];
	st.global.u8 	[%rd3], %rs22;
	ld.global.u8 	%rs23, [%rd39+1];
	st.global.u8 	[%rd3+1], %rs23;
	ld.global.u8 	%rs24, [%rd39+2];
	st.global.u8 	[%rd3+2], %rs24;
	mov.f32 	%f36, %f15;
$L__BB2_18:
	cvt.s64.s32 	%rd40, %r69;
	add.s64 	%rd41, %rd1, %rd40;
	ld.global.f32 	%f17, [%rd41];
	setp.leu.f32 	%p13, %f36, %f17;
	@%p13 bra 	$L__BB2_20;
	add.s64 	%rd43, %rd2, %rd40;
	ld.global.u8 	%rs25, [%rd43];
	st.global.u8 	[%rd3], %rs25;
	ld.global.u8 	%rs26, [%rd43+1];
	st.global.u8 	[%rd3+1], %rs26;
	ld.global.u8 	%rs27, [%rd43+2];
	st.global.u8 	[%rd3+2], %rs27;
	mov.f32 	%f36, %f17;
$L__BB2_20:
	add.s32 	%r77, %r77, 8;
	add.s32 	%r76, %r76, 8;
	add.s32 	%r75, %r75, %r9;
	add.s32 	%r74, %r74, %r9;
	add.s32 	%r73, %r73, %r9;
	add.s32 	%r72, %r72, %r9;
	add.s32 	%r71, %r71, %r9;
	add.s32 	%r70, %r70, %r9;
	add.s32 	%r69, %r69, %r9;
	add.s32 	%r68, %r68, %r9;
	setp.ne.s32 	%p14, %r77, 0;
	@%p14 bra 	$L__BB2_4;
	add.s32 	%r79, %r76, 1;
$L__BB2_22:
	setp.eq.s32 	%p15, %r6, 0;
	@%p15 bra 	$L__BB2_43;
	and.b32  	%r37, %r5, 3;
	setp.lt.u32 	%p16, %r6, 4;
	@%p16 bra 	$L__BB2_33;
	mul.lo.s32 	%r38, %r4, %r79;
	cvt.s64.s32 	%rd44, %r38;
	add.s64 	%rd45, %rd1, %rd44;
	ld.global.f32 	%f20, [%rd45];
	setp.leu.f32 	%p17, %f36, %f20;
	@%p17 bra 	$L__BB2_26;
	add.s64 	%rd47, %rd2, %rd44;
	ld.global.u8 	%rs28, [%rd47];
	st.global.u8 	[%rd3], %rs28;
	ld.global.u8 	%rs29, [%rd47+1];
	st.global.u8 	[%rd3+1], %rs29;
	ld.global.u8 	%rs30, [%rd47+2];
	st.global.u8 	[%rd3+2], %rs30;
	mov.f32 	%f36, %f20;
$L__BB2_26:
	add.s32 	%r39, %r38, %r4;
	cvt.s64.s32 	%rd48, %r39;
	add.s64 	%rd49, %rd1, %rd48;
	ld.global.f32 	%f22, [%rd49];
	setp.leu.f32 	%p18, %f36, %f22;
	@%p18 bra 	$L__BB2_28;
	add.s64 	%rd51, %rd2, %rd48;
	ld.global.u8 	%rs31, [%rd51];
	st.global.u8 	[%rd3], %rs31;
	ld.global.u8 	%rs32, [%rd51+1];
	st.global.u8 	[%rd3+1], %rs32;
	ld.global.u8 	%rs33, [%rd51+2];
	st.global.u8 	[%rd3+2], %rs33;
	mov.f32 	%f36, %f22;
$L__BB2_28:
	add.s32 	%r40, %r39, %r4;
	cvt.s64.s32 	%rd52, %r40;
	add.s64 	%rd53, %rd1, %rd52;
	ld.global.f32 	%f24, [%rd53];
	setp.leu.f32 	%p19, %f36, %f24;
	@%p19 bra 	$L__BB2_30;
	add.s64 	%rd55, %rd2, %rd52;
	ld.global.u8 	%rs34, [%rd55];
	st.global.u8 	[%rd3], %rs34;
	ld.global.u8 	%rs35, [%rd55+1];
	st.global.u8 	[%rd3+1], %rs35;
	ld.global.u8 	%rs36, [%rd55+2];
	st.global.u8 	[%rd3+2], %rs36;
	mov.f32 	%f36, %f24;
$L__BB2_30:
	add.s32 	%r41, %r40, %r4;
	cvt.s64.s32 	%rd56, %r41;
	add.s64 	%rd57, %rd1, %rd56;
	ld.global.f32 	%f26, [%rd57];
	setp.leu.f32 	%p20, %f36, %f26;
	@%p20 bra 	$L__BB2_32;
	add.s64 	%rd59, %rd2, %rd56;
	ld.global.u8 	%rs37, [%rd59];
	st.global.u8 	[%rd3], %rs37;
	ld.global.u8 	%rs38, [%rd59+1];
	st.global.u8 	[%rd3+1], %rs38;
	ld.global.u8 	%rs39, [%rd59+2];
	st.global.u8 	[%rd3+2], %rs39;
	mov.f32 	%f36, %f26;
$L__BB2_32:
	add.s32 	%r79, %r79, 4;
$L__BB2_33:
	setp.eq.s32 	%p21, %r37, 0;
	@%p21 bra 	$L__BB2_43;
	setp.eq.s32 	%p22, %r37, 1;
	@%p22 bra 	$L__BB2_40;
	mul.lo.s32 	%r44, %r4, %r79;
	cvt.s64.s32 	%rd60, %r44;
	add.s64 	%rd61, %rd1, %rd60;
	ld.global.f32 	%f29, [%rd61];
	setp.leu.f32 	%p23, %f36, %f29;
	@%p23 bra 	$L__BB2_37;
	add.s64 	%rd63, %rd2, %rd60;
	ld.global.u8 	%rs40, [%rd63];
	st.global.u8 	[%rd3], %rs40;
	ld.global.u8 	%rs41, [%rd63+1];
	st.global.u8 	[%rd3+1], %rs41;
	ld.global.u8 	%rs42, [%rd63+2];
	st.global.u8 	[%rd3+2], %rs42;
	mov.f32 	%f36, %f29;
$L__BB2_37:
	add.s32 	%r45, %r44, %r4;
	cvt.s64.s32 	%rd64, %r45;
	add.s64 	%rd65, %rd1, %rd64;
	ld.global.f32 	%f31, [%rd65];
	setp.leu.f32 	%p24, %f36, %f31;
	@%p24 bra 	$L__BB2_39;
	add.s64 	%rd67, %rd2, %rd64;
	ld.global.u8 	%rs43, [%rd67];
	st.global.u8 	[%rd3], %rs43;
	ld.global.u8 	%rs44, [%rd67+1];
	st.global.u8 	[%rd3+1], %rs44;
	ld.global.u8 	%rs45, [%rd67+2];
	st.global.u8 	[%rd3+2], %rs45;
	mov.f32 	%f36, %f31;
$L__BB2_39:
	add.s32 	%r79, %r79, 2;
$L__BB2_40:
	and.b32  	%r67, %r5, 1;
	setp.eq.b32 	%p25, %r67, 1;
	not.pred 	%p26, %p25;
	@%p26 bra 	$L__BB2_43;
	mul.lo.s32 	%r48, %r4, %r79;
	cvt.s64.s32 	%rd68, %r48;
	add.s64 	%rd69, %rd1, %rd68;
	ld.global.f32 	%f34, [%rd69];
	setp.leu.f32 	%p27, %f36, %f34;
	@%p27 bra 	$L__BB2_43;
	add.s64 	%rd71, %rd2, %rd68;
	ld.global.u8 	%rs46, [%rd71];
	st.global.u8 	[%rd3], %rs46;
	ld.global.u8 	%rs47, [%rd71+1];
	st.global.u8 	[%rd3+1], %rs47;
	ld.global.u8 	%rs48, [%rd71+2];
	st.global.u8 	[%rd3+2], %rs48;
$L__BB2_43:
	ret;

}


// ===== COMPILED SASS (sm_100) =====

	.target	sm_100

	.elftype	@"ET_EXEC"


//--------------------- .note.nv.tkinfo           --------------------------
	.section	.note.nv.tkinfo,"",@"SHT_NOTE"
	.sectionflags	@"SHF_NOTE_NV_TKINFO"
	.tkinfo
        /*0018*/ 	.word	0x00000002
        /*0030*/ 	.string	""
        /*0030*/ 	.string	"ptxas"
        /*0030*/ 	.string	"Cuda compilation tools, release 13.0, V13.0.88"
        /*0030*/ 	.string	"Build cuda_13.0.r13.0/compiler.36424714_0"
        /*0030*/ 	.string	"-arch sm_100 -m 64 "



//--------------------- .note.nv.cuinfo           --------------------------
	.section	.note.nv.cuinfo,"",@"SHT_NOTE"
	.sectionflags	@"SHF_NOTE_NV_CUINFO"
        /*0018*/ 	.short	0x0002
        /*001a*/ 	.short	0x0064
        /*001c*/ 	.short	0x0082
	.zero		2


//--------------------- .nv.info                  --------------------------
	.section	.nv.info,"",@"SHT_CUDA_INFO"
	.align	4


	//----- nvinfo : EIATTR_REGCOUNT
	.align		4
        /*0000*/ 	.byte	0x04, 0x2f
        /*0002*/ 	.short	(.L_2 - .L_1)
	.align		4
.L_1:
        /*0004*/ 	.word	index@(mc_center)
        /*0008*/ 	.word	0x00000028


	//----- nvinfo : EIATTR_FRAME_SIZE
	.align		4
.L_2:
        /*000c*/ 	.byte	0x04, 0x11
        /*000e*/ 	.short	(.L_4 - .L_3)
	.align		4
.L_3:
        /*0010*/ 	.word	index@($__internal_1_$__cuda_sm3x_div_rn_noftz_f32_slowpath)
        /*0014*/ 	.word	0x00000120


	//----- nvinfo : EIATTR_FRAME_SIZE
	.align		4
.L_4:
        /*0018*/ 	.byte	0x04, 0x11
        /*001a*/ 	.short	(.L_6 - .L_5)
	.align		4
.L_5:
        /*001c*/ 	.word	index@(mc_center)
        /*0020*/ 	.word	0x00000120


	//----- nvinfo : EIATTR_REGCOUNT
	.align		4
.L_6:
        /*0024*/ 	.byte	0x04, 0x2f
        /*0026*/ 	.short	(.L_8 - .L_7)
	.align		4
.L_7:
        /*0028*/ 	.word	index@(mc_char)
        /*002c*/ 	.word	0x00000028


	//----- nvinfo : EIATTR_FRAME_SIZE
	.align		4
.L_8:
        /*0030*/ 	.byte	0x04, 0x11
        /*0032*/ 	.short	(.L_10 - .L_9)
	.align		4
.L_9:
        /*0034*/ 	.word	index@($__internal_0_$__cuda_sm3x_div_rn_noftz_f32_slowpath)
        /*0038*/ 	.word	0x00000120


	//----- nvinfo : EIATTR_FRAME_SIZE
	.align		4
.L_10:
        /*003c*/ 	.byte	0x04, 0x11
        /*003e*/ 	.short	(.L_12 - .L_11)
	.align		4
.L_11:
        /*0040*/ 	.word	index@(mc_char)
        /*0044*/ 	.word	0x00000120


	//----- nvinfo : EIATTR_REGCOUNT
	.align		4
.L_12:
        /*0048*/ 	.byte	0x04, 0x2f
        /*004a*/ 	.short	(.L_14 - .L_13)
	.align		4
.L_13:
        /*004c*/ 	.word	index@(composite)
        /*0050*/ 	.word	0x0000001e


	//----- nvinfo : EIATTR_FRAME_SIZE
	.align		4
.L_14:
        /*0054*/ 	.byte	0x04, 0x11
        /*0056*/ 	.short	(.L_16 - .L_15)
	.align		4
.L_15:
        /*0058*/ 	.word	index@(composite)
        /*005c*/ 	.word	0x00000000


	//----- nvinfo : EIATTR_MIN_STACK_SIZE
	.align		4
.L_16:
        /*0060*/ 	.byte	0x04, 0x12
        /*0062*/ 	.short	(.L_18 - .L_17)
	.align		4
.L_17:
        /*0064*/ 	.word	index@(composite)
        /*0068*/ 	.word	0x00000000


	//----- nvinfo : EIATTR_MIN_STACK_SIZE
	.align		4
.L_18:
        /*006c*/ 	.byte	0x04, 0x12
        /*006e*/ 	.short	(.L_20 - .L_19)
	.align		4
.L_19:
        /*0070*/ 	.word	index@(mc_char)
        /*0074*/ 	.word	0x00000120


	//----- nvinfo : EIATTR_MIN_STACK_SIZE
	.align		4
.L_20:
        /*0078*/ 	.byte	0x04, 0x12
        /*007a*/ 	.short	(.L_22 - .L_21)
	.align		4
.L_21:
        /*007c*/ 	.word	index@(mc_center)
        /*0080*/ 	.word	0x00000120
.L_22:


//--------------------- .nv.compat                --------------------------
	.section	.nv.compat,"",@"SHT_CUDA_COMPAT_INFO"
	.align	4
        /*0000*/ 	.byte	0x02, 0x09, 0x00, 0x00, 0x02, 0x02, 0x01, 0x00, 0x02, 0x05, 0x05, 0x00, 0x03, 0x07, 0x01, 0x01
        /*0010*/ 	.byte	0x02, 0x03, 0x00, 0x00, 0x02, 0x06, 0x01, 0x00, 0x04, 0x0b, 0x08, 0x00, 0x01, 0x00, 0x00, 0x00
        /*0020*/ 	.byte	0x00, 0x00, 0x00, 0x00


//--------------------- .nv.info.composite        --------------------------
	.section	.nv.info.composite,"",@"SHT_CUDA_INFO"
	.sectionflags	@""
	.align	4


	//----- nvinfo : EIATTR_CUDA_API_VERSION
	.align		4
        /*0000*/ 	.byte	0x04, 0x37
        /*0002*/ 	.short	(.L_24 - .L_23)
.L_23:
        /*0004*/ 	.word	0x00000082


	//----- nvinfo : EIATTR_KPARAM_INFO
	.align		4
.L_24:
        /*0008*/ 	.byte	0x04, 0x17
        /*000a*/ 	.short	(.L_26 - .L_25)
.L_25:
        /*000c*/ 	.word	0x00000000
        /*0010*/ 	.short	0x0007
        /*0012*/ 	.short	0x0028
        /*0014*/ 	.byte	0x00, 0xf5, 0x21, 0x00


	//----- nvinfo : EIATTR_KPARAM_INFO
	.align		4
.L_26:
        /*0018*/ 	.byte	0x04, 0x17
        /*001a*/ 	.short	(.L_28 - .L_27)
.L_27:
        /*001c*/ 	.word	0x00000000
        /*0020*/ 	.short	0x0006
        /*0022*/ 	.short	0x0020
        /*0024*/ 	.byte	0x00, 0xf0, 0x11, 0x00


	//----- nvinfo : EIATTR_KPARAM_INFO
	.align		4
.L_28:
        /*0028*/ 	.byte	0x04, 0x17
        /*002a*/ 	.short	(.L_30 - .L_29)
.L_29:
        /*002c*/ 	.word	0x00000000
        /*0030*/ 	.short	0x0005
        /*0032*/ 	.short	0x001c
        /*0034*/ 	.byte	0x00, 0xf0, 0x11, 0x00


	//----- nvinfo : EIATTR_KPARAM_INFO
	.align		4
.L_30:
        /*0038*/ 	.byte	0x04, 0x17
        /*003a*/ 	.short	(.L_32 - .L_31)
.L_31:
        /*003c*/ 	.word	0x00000000
        /*0040*/ 	.short	0x0004
        /*0042*/ 	.short	0x0018
        /*0044*/ 	.byte	0x00, 0xf0, 0x11, 0x00


	//----- nvinfo : EIATTR_KPARAM_INFO
	.align		4
.L_32:
        /*0048*/ 	.byte	0x04, 0x17
        /*004a*/ 	.short	(.L_34 - .L_33)
.L_33:
        /*004c*/ 	.word	0x00000000
        /*0050*/ 	.short	0x0003
        /*0052*/ 	.short	0x0014
        /*0054*/ 	.byte	0x00, 0xf0, 0x11, 0x00


	//----- nvinfo : EIATTR_KPARAM_INFO
	.align		4
.L_34:
        /*0058*/ 	.byte	0x04, 0x17
        /*005a*/ 	.short	(.L_36 - .L_35)
.L_35:
        /*005c*/ 	.word	0x00000000
        /*0060*/ 	.short	0x0002
        /*0062*/ 	.short	0x0010
        /*0064*/ 	.byte	0x00, 0xf0, 0x11, 0x00


	//----- nvinfo : EIATTR_KPARAM_INFO
	.align		4
.L_36:
        /*0068*/ 	.byte	0x04, 0x17
        /*006a*/ 	.short	(.L_38 - .L_37)
.L_37:
        /*006c*/ 	.word	0x00000000
        /*0070*/ 	.short	0x0001
        /*0072*/ 	.short	0x0008
        /*0074*/ 	.byte	0x00, 0xf5, 0x21, 0x00


	//----- nvinfo : EIATTR_KPARAM_INFO
	.align		4
.L_38:
        /*0078*/ 	.byte	0x04, 0x17
        /*007a*/ 	.short	(.L_40 - .L_39)
.L_39:
        /*007c*/ 	.word	0x00000000
        /*0080*/ 	.short	0x0000
        /*0082*/ 	.short	0x0000
        /*0084*/ 	.byte	0x00, 0xf5, 0x21, 0x00


	//----- nvinfo : EIATTR_SPARSE_MMA_MASK
	.align		4
.L_40:
        /*0088*/ 	.byte	0x03, 0x50
        /*008a*/ 	.short	0x0000


	//----- nvinfo : EIATTR_MAXREG_COUNT
	.align		4
        /*008c*/ 	.byte	0x03, 0x1b
        /*008e*/ 	.short	0x00ff


	//----- nvinfo : EIATTR_MERCURY_ISA_VERSION
	.align		4
        /*0090*/ 	.byte	0x03, 0x5f
        /*0092*/ 	.short	0x0101


	//----- nvinfo : EIATTR_VRC_CTA_INIT_COUNT
	.align		4
        /*0094*/ 	.byte	0x02, 0x4a
	.zero		1
	.zero		1


	//----- nvinfo : EIATTR_EXIT_INSTR_OFFSETS
	.align		4
        /*0098*/ 	.byte	0x04, 0x1c
        /*009a*/ 	.short	(.L_42 - .L_41)


	//   ....[0]....
.L_41:
        /*009c*/ 	.word	0x000000d0


	//   ....[1]....
        /*00a0*/ 	.word	0x00000270


	//   ....[2]....
        /*00a4*/ 	.word	0x00000b90


	//   ....[3]....
        /*00a8*/ 	.word	0x00000fe0


	//   ....[4]....
        /*00ac*/ 	.word	0x00001250


	//   ....[5]....
        /*00b0*/ 	.word	0x000012c0


	//   ....[6]....
        /*00b4*/ 	.word	0x00001350


	//----- nvinfo : EIATTR_CRS_STACK_SIZE
	.align		4
.L_42:
        /*00b8*/ 	.byte	0x04, 0x1e
        /*00ba*/ 	.short	(.L_44 - .L_43)
.L_43:
        /*00bc*/ 	.word	0x00000000


	//----- nvinfo : EIATTR_CBANK_PARAM_SIZE
	.align		4
.L_44:
        /*00c0*/ 	.byte	0x03, 0x19
        /*00c2*/ 	.short	0x0030


	//----- nvinfo : EIATTR_PARAM_CBANK
	.align		4
        /*00c4*/ 	.byte	0x04, 0x0a
        /*00c6*/ 	.short	(.L_46 - .L_45)
	.align		4
.L_45:
        /*00c8*/ 	.word	index@(.nv.constant0.composite)
        /*00cc*/ 	.short	0x0380
        /*00ce*/ 	.short	0x0030


	//----- nvinfo : EIATTR_SW_WAR
	.align		4
.L_46:
        /*00d0*/ 	.byte	0x04, 0x36
        /*00d2*/ 	.short	(.L_48 - .L_47)
.L_47:
        /*00d4*/ 	.word	0x00000008
.L_48:


//--------------------- .nv.info.mc_char          --------------------------
	.section	.nv.info.mc_char,"",@"SHT_CUDA_INFO"
	.sectionflags	@""
	.align	4


	//----- nvinfo : EIATTR_CUDA_API_VERSION
	.align		4
        /*0000*/ 	.byte	0x04, 0x37
        /*0002*/ 	.short	(.L_50 - .L_49)
.L_49:
        /*0004*/ 	.word	0x00000082


	//----- nvinfo : EIATTR_KPARAM_INFO
	.align		4
.L_50:
        /*0008*/ 	.byte	0x04, 0x17
        /*000a*/ 	.short	(.L_52 - .L_51)
.L_51:
        /*000c*/ 	.word	0x00000000
        /*0010*/ 	.short	0x000b
        /*0012*/ 	.short	0x0040
        /*0014*/ 	.byte	0x00, 0xf0, 0x11, 0x00


	//----- nvinfo : EIATTR_KPARAM_INFO
	.align		4
.L_52:
        /*0018*/ 	.byte	0x04, 0x17
        /*001a*/ 	.short	(.L_54 - .L_53)
.L_53:
        /*001c*/ 	.word	0x00000000
        /*0020*/ 	.short	0x000a
        /*0022*/ 	.short	0x003c
        /*0024*/ 	.byte	0x00, 0xf0, 0x11, 0x00


	//----- nvinfo : EIATTR_KPARAM_INFO
	.align		4
.L_54:
        /*0028*/ 	.byte	0x04, 0x17
        /*002a*/ 	.short	(.L_56 - .L_55)
.L_55:
        /*002c*/ 	.word	0x00000000
        /*0030*/ 	.short	0x0009
        /*0032*/ 	.short	0x0038
        /*0034*/ 	.byte	0x00, 0xf0, 0x11, 0x00


	//----- nvinfo : EIATTR_KPARAM_INFO
	.align		4
.L_56:
        /*0038*/ 	.byte	0x04, 0x17
        /*003a*/ 	.short	(.L_58 - .L_57)
.L_57:
        /*003c*/ 	.word	0x00000000
        /*0040*/ 	.short	0x0008
        /*0042*/ 	.short	0x0030
        /*0044*/ 	.byte	0x00, 0xf5, 0x21, 0x00


	//----- nvinfo : EIATTR_KPARAM_INFO
	.align		4
.L_58:
        /*0048*/ 	.byte	0x04, 0x17
        /*004a*/ 	.short	(.L_60 - .L_59)
.L_59:
        /*004c*/ 	.word	0x00000000
        /*0050*/ 	.short	0x0007
        /*0052*/ 	.short	0x0028
        /*0054*/ 	.byte	0x00, 0xf5, 0x21, 0x00


	//----- nvinfo : EIATTR_KPARAM_INFO
	.align		4
.L_60:
        /*0058*/ 	.byte	0x04, 0x17
        /*005a*/ 	.short	(.L_62 - .L_61)
.L_61:
        /*005c*/ 	.word	0x00000000
        /*0060*/ 	.short	0x0006
        /*0062*/ 	.short	0x0020
        /*0064*/ 	.byte	0x00, 0xf0, 0x11, 0x00


	//----- nvinfo : EIATTR_KPARAM_INFO
	.align		4
.L_62:
        /*0068*/ 	.byte	0x04, 0x17
        /*006a*/ 	.short	(.L_64 - .L_63)
.L_63:
        /*006c*/ 	.word	0x00000000
        /*0070*/ 	.short	0x0005
        /*0072*/ 	.short	0x001c
        /*0074*/ 	.byte	0x00, 0xf0, 0x11, 0x00


	//----- nvinfo : EIATTR_KPARAM_INFO
	.align		4
.L_64:
        /*0078*/ 	.byte	0x04, 0x17
        /*007a*/ 	.short	(.L_66 - .L_65)
.L_65:
        /*007c*/ 	.word	0x00000000
        /*0080*/ 	.short	0x0004
        /*0082*/ 	.short	0x0018
        /*0084*/ 	.byte	0x00, 0xf0, 0x11, 0x00


	//----- nvinfo : EIATTR_KPARAM_INFO
	.align		4
.L_66:
        /*0088*/ 	.byte	0x04, 0x17
        /*008a*/ 	.short	(.L_68 - .L_67)
.L_67:
        /*008c*/ 	.word	0x00000000
        /*0090*/ 	.short	0x0003
        /*0092*/ 	.short	0x0014
        /*0094*/ 	.byte	0x00, 0xf0, 0x11, 0x00


	//----- nvinfo : EIATTR_KPARAM_INFO
	.align		4
.L_68:
        /*0098*/ 	.byte	0x04, 0x17
        /*009a*/ 	.short	(.L_70 - .L_69)
.L_69:
        /*009c*/ 	.word	0x00000000
        /*00a0*/ 	.short	0x0002
        /*00a2*/ 	.short	0x0010
        /*00a4*/ 	.byte	0x00, 0xf0, 0x11, 0x00


	//----- nvinfo : EIATTR_KPARAM_INFO
	.align		4
.L_70:
        /*00a8*/ 	.byte	0x04, 0x17
        /*00aa*/ 	.short	(.L_72 - .L_71)
.L_71:
        /*00ac*/ 	.word	0x00000000
        /*00b0*/ 	.short	0x0001
        /*00b2*/ 	.short	0x0008
        /*00b4*/ 	.byte	0x00, 0xf5, 0x21, 0x00


	//----- nvinfo : EIATTR_KPARAM_INFO
	.align		4
.L_72:
        /*00b8*/ 	.byte	0x04, 0x17
        /*00ba*/ 	.short	(.L_74 - .L_73)
.L_73:
        /*00bc*/ 	.word	0x00000000
        /*00c0*/ 	.short	0x0000
        /*00c2*/ 	.short	0x0000
        /*00c4*/ 	.byte	0x00, 0xf5, 0x21, 0x00


	//----- nvinfo : EIATTR_SPARSE_MMA_MASK
	.align		4
.L_74:
        /*00c8*/ 	.byte	0x03, 0x50
        /*00ca*/ 	.short	0x0000


	//----- nvinfo : EIATTR_MAXREG_COUNT
	.align		4
        /*00cc*/ 	.byte	0x03, 0x1b
        /*00ce*/ 	.short	0x00ff


	//----- nvinfo : EIATTR_MERCURY_ISA_VERSION
	.align		4
        /*00d0*/ 	.byte	0x03, 0x5f
        /*00d2*/ 	.short	0x0101


	//----- nvinfo : EIATTR_INT_WARP_WIDE_INSTR_OFFSETS
	.align		4
        /*00d4*/ 	.byte	0x04, 0x31
        /*00d6*/ 	.short	(.L_76 - .L_75)


	//   ....[0]....
.L_75:
        /*00d8*/ 	.word	0x00001c90


	//   ....[1]....
        /*00dc*/ 	.word	0x00001d00


	//   ....[2]....
        /*00e0*/ 	.word	0x00001d40


	//   ....[3]....
        /*00e4*/ 	.word	0x00001d70


	//   ....[4]....
        /*00e8*/ 	.word	0x00001d90


	//   ....[5]....
        /*00ec*/ 	.word	0x00001db0


	//   ....[6]....
        /*00f0*/ 	.word	0x00001de0


	//   ....[7]....
        /*00f4*/ 	.word	0x00001df0


	//----- nvinfo : EIATTR_VRC_CTA_INIT_COUNT
	.align		4
.L_76:
        /*00f8*/ 	.byte	0x02, 0x4a
	.zero		1
	.zero		1


	//----- nvinfo : EIATTR_EXIT_INSTR_OFFSETS
	.align		4
        /*00fc*/ 	.byte	0x04, 0x1c
        /*00fe*/ 	.short	(.L_78 - .L_77)


	//   ....[0]....
.L_77:
        /*0100*/ 	.word	0x00000160


	//   ....[1]....
        /*0104*/ 	.word	0x00001e60


	//----- nvinfo : EIATTR_CRS_STACK_SIZE
	.align		4
.L_78:
        /*0108*/ 	.byte	0x04, 0x1e
        /*010a*/ 	.short	(.L_80 - .L_79)
.L_79:
        /*010c*/ 	.word	0x00000000


	//----- nvinfo : EIATTR_CBANK_PARAM_SIZE
	.align		4
.L_80:
        /*0110*/ 	.byte	0x03, 0x19
        /*0112*/ 	.short	0x0044


	//----- nvinfo : EIATTR_PARAM_CBANK
	.align		4
        /*0114*/ 	.byte	0x04, 0x0a
        /*0116*/ 	.short	(.L_82 - .L_81)
	.align		4
.L_81:
        /*0118*/ 	.word	index@(.nv.constant0.mc_char)
        /*011c*/ 	.short	0x0380
        /*011e*/ 	.short	0x0044


	//----- nvinfo : EIATTR_SW_WAR
	.align		4
.L_82:
        /*0120*/ 	.byte	0x04, 0x36
        /*0122*/ 	.short	(.L_84 - .L_83)
.L_83:
        /*0124*/ 	.word	0x00000008
.L_84:


//--------------------- .nv.info.mc_center        --------------------------
	.section	.nv.info.mc_center,"",@"SHT_CUDA_INFO"
	.sectionflags	@""
	.align	4


	//----- nvinfo : EIATTR_CUDA_API_VERSION
	.align		4
        /*0000*/ 	.byte	0x04, 0x37
        /*0002*/ 	.short	(.L_86 - .L_85)
.L_85:
        /*0004*/ 	.word	0x00000082


	//----- nvinfo : EIATTR_KPARAM_INFO
	.align		4
.L_86:
        /*0008*/ 	.byte	0x04, 0x17
        /*000a*/ 	.short	(.L_88 - .L_87)
.L_87:
        /*000c*/ 	.word	0x00000000
        /*0010*/ 	.short	0x000b
        /*0012*/ 	.short	0x0040
        /*0014*/ 	.byte	0x00, 0xf0, 0x11, 0x00


	//----- nvinfo : EIATTR_KPARAM_INFO
	.align		4
.L_88:
        /*0018*/ 	.byte	0x04, 0x17
        /*001a*/ 	.short	(.L_90 - .L_89)
.L_89:
        /*001c*/ 	.word	0x00000000
        /*0020*/ 	.short	0x000a
        /*0022*/ 	.short	0x003c
        /*0024*/ 	.byte	0x00, 0xf0, 0x11, 0x00


	//----- nvinfo : EIATTR_KPARAM_INFO
	.align		4
.L_90:
        /*0028*/ 	.byte	0x04, 0x17
        /*002a*/ 	.short	(.L_92 - .L_91)
.L_91:
        /*002c*/ 	.word	0x00000000
        /*0030*/ 	.short	0x0009
        /*0032*/ 	.short	0x0038
        /*0034*/ 	.byte	0x00, 0xf0, 0x11, 0x00


	//----- nvinfo : EIATTR_KPARAM_INFO
	.align		4
.L_92:
        /*0038*/ 	.byte	0x04, 0x17
        /*003a*/ 	.short	(.L_94 - .L_93)
.L_93:
        /*003c*/ 	.word	0x00000000
        /*0040*/ 	.short	0x0008
        /*0042*/ 	.short	0x0030
        /*0044*/ 	.byte	0x00, 0xf5, 0x21, 0x00


	//----- nvinfo : EIATTR_KPARAM_INFO
	.align		4
.L_94:
        /*0048*/ 	.byte	0x04, 0x17
        /*004a*/ 	.short	(.L_96 - .L_95)
.L_95:
        /*004c*/ 	.word	0x00000000
        /*0050*/ 	.short	0x0007
        /*0052*/ 	.short	0x0028
        /*0054*/ 	.byte	0x00, 0xf5, 0x21, 0x00


	//----- nvinfo : EIATTR_KPARAM_INFO
	.align		4
.L_96:
        /*0058*/ 	.byte	0x04, 0x17
        /*005a*/ 	.short	(.L_98 - .L_97)
.L_97:
        /*005c*/ 	.word	0x00000000
        /*0060*/ 	.short	0x0006
        /*0062*/ 	.short	0x0020
        /*0064*/ 	.byte	0x00, 0xf0, 0x11, 0x00


	//----- nvinfo : EIATTR_KPARAM_INFO
	.align		4
.L_98:
        /*0068*/ 	.byte	0x04, 0x17
        /*006a*/ 	.short	(.L_100 - .L_99)
.L_99:
        /*006c*/ 	.word	0x00000000
        /*0070*/ 	.short	0x0005
        /*0072*/ 	.short	0x001c
        /*0074*/ 	.byte	0x00, 0xf0, 0x11, 0x00


	//----- nvinfo : EIATTR_KPARAM_INFO
	.align		4
.L_100:
        /*0078*/ 	.byte	0x04, 0x17
        /*007a*/ 	.short	(.L_102 - .L_101)
.L_101:
        /*007c*/ 	.word	0x00000000
        /*0080*/ 	.short	0x0004
        /*0082*/ 	.short	0x0018
        /*0084*/ 	.byte	0x00, 0xf0, 0x11, 0x00


	//----- nvinfo : EIATTR_KPARAM_INFO
	.align		4
.L_102:
        /*0088*/ 	.byte	0x04, 0x17
        /*008a*/ 	.short	(.L_104 - .L_103)
.L_103:
        /*008c*/ 	.word	0x00000000
        /*0090*/ 	.short	0x0003
        /*0092*/ 	.short	0x0014
        /*0094*/ 	.byte	0x00, 0xf0, 0x11, 0x00


	//----- nvinfo : EIATTR_KPARAM_INFO
	.align		4
.L_104:
        /*0098*/ 	.byte	0x04, 0x17
        /*009a*/ 	.short	(.L_106 - .L_105)
.L_105:
        /*009c*/ 	.word	0x00000000
        /*00a0*/ 	.short	0x0002
        /*00a2*/ 	.short	0x0010
        /*00a4*/ 	.byte	0x00, 0xf0, 0x11, 0x00


	//----- nvinfo : EIATTR_KPARAM_INFO
	.align		4
.L_106:
        /*00a8*/ 	.byte	0x04, 0x17
        /*00aa*/ 	.short	(.L_108 - .L_107)
.L_107:
        /*00ac*/ 	.word	0x00000000
        /*00b0*/ 	.short	0x0001
        /*00b2*/ 	.short	0x0008
        /*00b4*/ 	.byte	0x00, 0xf5, 0x21, 0x00


	//----- nvinfo : EIATTR_KPARAM_INFO
	.align		4
.L_108:
        /*00b8*/ 	.byte	0x04, 0x17
        /*00ba*/ 	.short	(.L_110 - .L_109)
.L_109:
        /*00bc*/ 	.word	0x00000000
        /*00c0*/ 	.short	0x0000
        /*00c2*/ 	.short	0x0000
        /*00c4*/ 	.byte	0x00, 0xf5, 0x21, 0x00


	//----- nvinfo : EIATTR_SPARSE_MMA_MASK
	.align		4
.L_110:
        /*00c8*/ 	.byte	0x03, 0x50
        /*00ca*/ 	.short	0x0000


	//----- nvinfo : EIATTR_MAXREG_COUNT
	.align		4
        /*00cc*/ 	.byte	0x03, 0x1b
        /*00ce*/ 	.short	0x00ff


	//----- nvinfo : EIATTR_MERCURY_ISA_VERSION
	.align		4
        /*00d0*/ 	.byte	0x03, 0x5f
        /*00d2*/ 	.short	0x0101


	//----- nvinfo : EIATTR_INT_WARP_WIDE_INSTR_OFFSETS
	.align		4
        /*00d4*/ 	.byte	0x04, 0x31
        /*00d6*/ 	.short	(.L_112 - .L_111)


	//   ....[0]....
.L_111:
        /*00d8*/ 	.word	0x00002270


	//   ....[1]....
        /*00dc*/ 	.word	0x000022e0


	//   ....[2]....
        /*00e0*/ 	.word	0x00002320


	//   ....[3]....
        /*00e4*/ 	.word	0x00002350


	//   ....[4]....
        /*00e8*/ 	.word	0x00002370


	//   ....[5]....
        /*00ec*/ 	.word	0x00002390


	//   ....[6]....
        /*00f0*/ 	.word	0x000023c0


	//   ....[7]....
        /*00f4*/ 	.word	0x000023d0


	//----- nvinfo : EIATTR_VRC_CTA_INIT_COUNT
	.align		4
.L_112:
        /*00f8*/ 	.byte	0x02, 0x4a
	.zero		1
	.zero		1


	//----- nvinfo : EIATTR_EXIT_INSTR_OFFSETS
	.align		4
        /*00fc*/ 	.byte	0x04, 0x1c
        /*00fe*/ 	.short	(.L_114 - .L_113)


	//   ....[0]....
.L_113:
        /*0100*/ 	.word	0x00000160


	//   ....[1]....
        /*0104*/ 	.word	0x00002440


	//----- nvinfo : EIATTR_CRS_STACK_SIZE
	.align		4
.L_114:
        /*0108*/ 	.byte	0x04, 0x1e
        /*010a*/ 	.short	(.L_116 - .L_115)
.L_115:
        /*010c*/ 	.word	0x00000000


	//----- nvinfo : EIATTR_CBANK_PARAM_SIZE
	.align		4
.L_116:
        /*0110*/ 	.byte	0x03, 0x19
        /*0112*/ 	.short	0x0044


	//----- nvinfo : EIATTR_PARAM_CBANK
	.align		4
        /*0114*/ 	.byte	0x04, 0x0a
        /*0116*/ 	.short	(.L_118 - .L_117)
	.align		4
.L_117:
        /*0118*/ 	.word	index@(.nv.constant0.mc_center)
        /*011c*/ 	.short	0x0380
        /*011e*/ 	.short	0x0044


	//----- nvinfo : EIATTR_SW_WAR
	.align		4
.L_118:
        /*0120*/ 	.byte	0x04, 0x36
        /*0122*/ 	.short	(.L_120 - .L_119)
.L_119:
        /*0124*/ 	.word	0x00000008
.L_120:


//--------------------- .nv.callgraph             --------------------------
	.section	.nv.callgraph,"",@"SHT_CUDA_CALLGRAPH"
	.align	4
	.sectionentsize	8
	.align		4
        /*0000*/ 	.word	0x00000000
	.align		4
        /*0004*/ 	.word	0xffffffff
	.align		4
        /*0008*/ 	.word	0x00000000
	.align		4
        /*000c*/ 	.word	0xfffffffe
	.align		4
        /*0010*/ 	.word	0x00000000
	.align		4
        /*0014*/ 	.word	0xfffffffd
	.align		4
        /*0018*/ 	.word	0x00000000
	.align		4
        /*001c*/ 	.word	0xfffffffc


//--------------------- .nv.constant3             --------------------------
	.section	.nv.constant3,"a",@progbits
	.align	8
.nv.constant3:
	.type		marching_cube_tris,@object
	.size		marching_cube_tris,(.L_0 - marching_cube_tris)
marching_cube_tris:
        /*0000*/ 	.byte	0x00, 0x00, 0x00, 0x00, 0x00, 0x00, 0x00, 0x00, 0x01, 0x84, 0x00, 0x00, 0x00, 0x00, 0x00, 0x00
        /* <DEDUP_REMOVED lines=127> */
.L_0:


//--------------------- .text.composite           --------------------------
	.section	.text.composite,"ax",@progbits
	.align	128
        .global         composite
        .type           composite,@function
        .size           composite,(.L_x_157 - composite)
        .other          composite,@"STO_CUDA_ENTRY STV_DEFAULT"
composite:
.text.composite:
[----:B------:R-:W-:Y:S01]  /*0000*/  LDC R1, c[0x0][0x37c] ;  /* 0x0000df00ff017b82 */ /* 0x000fe20000000800 */
[----:B------:R-:W0:Y:S01]  /*0010*/  S2R R3, SR_TID.Y ;  /* 0x0000000000037919 */ /* 0x000e220000002200 */
[----:B------:R-:W1:Y:S01]  /*0020*/  LDCU UR4, c[0x0][0x360] ;  /* 0x00006c00ff0477ac */ /* 0x000e620008000800 */
[----:B------:R-:W0:Y:S01]  /*0030*/  S2R R2, SR_CTAID.Y ;  /* 0x0000000000027919 */ /* 0x000e220000002600 */
[----:B------:R-:W0:Y:S01]  /*0040*/  LDCU UR5, c[0x0][0x364] ;  /* 0x00006c80ff0577ac */ /* 0x000e220008000800 */
[----:B------:R-:W1:Y:S01]  /*0050*/  S2R R0, SR_TID.X ;  /* 0x0000000000007919 */ /* 0x000e620000002100 */
[----:B------:R-:W2:Y:S01]  /*0060*/  LDCU UR7, c[0x0][0x398] ;  /* 0x00007300ff0777ac */ /* 0x000ea20008000800 */
[----:B------:R-:W1:Y:S01]  /*0070*/  S2R R5, SR_CTAID.X ;  /* 0x0000000000057919 */ /* 0x000e620000002500 */
[----:B------:R-:W3:Y:S01]  /*0080*/  LDCU UR8, c[0x0][0x394] ;  /* 0x00007280ff0877ac */ /* 0x000ee20008000800 */
[----:B0-----:R-:W-:-:S05]  /*0090*/  IMAD R3, R2, UR5, R3 ;  /* 0x0000000502037c24 */ /* 0x001fca000f8e0203 */
[----:B--2---:R-:W-:Y:S01]  /*00a0*/  ISETP.GE.AND P0, PT, R3, UR7, PT ;  /* 0x0000000703007c0c */ /* 0x004fe2000bf06270 */
[----:B-1----:R-:W-:-:S05]  /*00b0*/  IMAD R0, R5, UR4, R0 ;  /* 0x0000000405007c24 */ /* 0x002fca000f8e0200 */
[----:B---3--:R-:W-:-:S13]  /*00c0*/  ISETP.GE.OR P0, PT, R0, UR8, P0 ;  /* 0x0000000800007c0c */ /* 0x008fda0008706670 */
[----:B------:R-:W-:Y:S05]  /*00d0*/  @P0 EXIT ;  /* 0x000000000000094d */ /* 0x000fea0003800000 */
[----:B------:R-:W0:Y:S01]  /*00e0*/  LDCU.128 UR12, c[0x0][0x380] ;  /* 0x00007000ff0c77ac */ /* 0x000e220008000c00 */
[----:B------:R-:W-:Y:S01]  /*00f0*/  IMAD R9, R3, UR8, R0 ;  /* 0x0000000803097c24 */ /* 0x000fe2000f8e0200 */
[----:B------:R-:W1:Y:S03]  /*0100*/  LDCU.64 UR10, c[0x0][0x358] ;  /* 0x00006b00ff0a77ac */ /* 0x000e660008000a00 */
[----:B------:R-:W-:-:S05]  /*0110*/  IMAD R4, R9, 0x3, RZ ;  /* 0x0000000309047824 */ /* 0x000fca00078e02ff */
[----:B------:R-:W-:Y:S02]  /*0120*/  SHF.R.S32.HI R0, RZ, 0x1f, R4 ;  /* 0x0000001fff007819 */ /* 0x000fe40000011404 */
[----:B0-----:R-:W-:-:S04]  /*0130*/  IADD3 R2, P0, PT, R4, UR14, RZ ;  /* 0x0000000e04027c10 */ /* 0x001fc8000ff1e0ff */
[----:B------:R-:W-:-:S05]  /*0140*/  IADD3.X R3, PT, PT, R0, UR15, RZ, P0, !PT ;  /* 0x0000000f00037c10 */ /* 0x000fca00087fe4ff */
[----:B-1----:R-:W2:Y:S01]  /*0150*/  LDG.E.U8 R11, desc[UR10][R2.64] ;  /* 0x0000000a020b7981 */ /* 0x002ea2000c1e1100 */
[----:B------:R-:W-:Y:S01]  /*0160*/  UIMAD UR4, UR7, UR8, URZ ;  /* 0x00000008070472a4 */ /* 0x000fe2000f8e02ff */
[----:B------:R-:W-:-:S03]  /*0170*/  IADD3 R4, P0, PT, R4, UR12, RZ ;  /* 0x0000000c04047c10 */ /* 0x000fc6000ff1e0ff */
[----:B------:R-:W-:Y:S01]  /*0180*/  UIMAD UR5, UR4, 0x3, URZ ;  /* 0x00000003040578a4 */ /* 0x000fe2000f8e02ff */
[----:B------:R-:W-:Y:S02]  /*0190*/  IADD3.X R5, PT, PT, R0, UR13, RZ, P0, !PT ;  /* 0x0000000d00057c10 */ /* 0x000fe400087fe4ff */
[----:B------:R-:W0:Y:S01]  /*01a0*/  LDC R0, c[0x0][0x390] ;  /* 0x0000e400ff007b82 */ /* 0x000e220000000800 */
[----:B------:R-:W-:-:S04]  /*01b0*/  UIADD3 UR6, UP0, UPT, UR5, UR14, URZ ;  /* 0x0000000e05067290 */ /* 0x000fc8000ff1e0ff */
[----:B------:R-:W-:Y:S02]  /*01c0*/  ULEA.HI.X.SX32 UR5, UR5, UR15, 0x1, UP0 ;  /* 0x0000000f05057291 */ /* 0x000fe400080f0eff */
[----:B------:R-:W-:-:S04]  /*01d0*/  IMAD.U32 R6, RZ, RZ, UR6 ;  /* 0x00000006ff067e24 */ /* 0x000fc8000f8e00ff */
[----:B------:R-:W-:Y:S02]  /*01e0*/  IMAD.U32 R7, RZ, RZ, UR5 ;  /* 0x00000005ff077e24 */ /* 0x000fe4000f8e00ff */
[----:B------:R-:W-:-:S05]  /*01f0*/  IMAD.WIDE R6, R9, 0x4, R6 ;  /* 0x0000000409067825 */ /* 0x000fca00078e0206 */
[----:B------:R1:W5:Y:S04]  /*0200*/  LDG.E R8, desc[UR10][R6.64] ;  /* 0x0000000a06087981 */ /* 0x000368000c1e1900 */
[----:B--2---:R1:W-:Y:S04]  /*0210*/  STG.E.U8 desc[UR10][R4.64], R11 ;  /* 0x0000000b04007986 */ /* 0x0043e8000c10110a */
[----:B------:R-:W2:Y:S01]  /*0220*/  LDG.E.U8 R9, desc[UR10][R2.64+0x1] ;  /* 0x0000010a02097981 */ /* 0x000ea2000c1e1100 */
[----:B0-----:R-:W-:-:S03]  /*0230*/  ISETP.GE.AND P0, PT, R0, 0x2, PT ;  /* 0x000000020000780c */ /* 0x001fc60003f06270 */
[----:B--2---:R1:W-:Y:S04]  /*0240*/  STG.E.U8 desc[UR10][R4.64+0x1], R9 ;  /* 0x0000010904007986 */ /* 0x0043e8000c10110a */
[----:B------:R-:W2:Y:S04]  /*0250*/  LDG.E.U8 R13, desc[UR10][R2.64+0x2] ;  /* 0x0000020a020d7981 */ /* 0x000ea8000c1e1100 */
[----:B--2---:R1:W-:Y:S02]  /*0260*/  STG.E.U8 desc[UR10][R4.64+0x2], R13 ;  /* 0x0000020d04007986 */ /* 0x0043e4000c10110a */
[----:B------:R-:W-:Y:S05]  /*0270*/  @!P0 EXIT ;  /* 0x000000000000894d */ /* 0x000fea0003800000 */
[C---:B-1----:R-:W-:Y:S01]  /*0280*/  VIADD R9, R0.reuse, 0xfffffffe ;  /* 0xfffffffe00097836 */ /* 0x042fe20000000000 */
[----:B------:R-:W-:Y:S01]  /*0290*/  UIMAD UR5, UR4, 0x7, URZ ;  /* 0x00000007040578a4 */ /* 0x000fe2000f8e02ff */
[----:B------:R-:W-:Y:S01]  /*02a0*/  VIADD R0, R0, 0xffffffff ;  /* 0xffffffff00007836 */ /* 0x000fe20000000000 */
[----:B------:R-:W-:Y:S02]  /*02b0*/  UMOV UR6, 0x1 ;  /* 0x0000000100067882 */ /* 0x000fe40000000000 */
[----:B------:R-:W-:Y:S02]  /*02c0*/  ISETP.GE.U32.AND P0, PT, R9, 0x7, PT ;  /* 0x000000070900780c */ /* 0x000fe40003f06070 */
[----:B------:R-:W-:-:S11]  /*02d0*/  LOP3.LUT R14, R0, 0x7, RZ, 0xc0, !PT ;  /* 0x00000007000e7812 */ /* 0x000fd600078ec0ff */
[----:B------:R-:W-:Y:S05]  /*02e0*/  @!P0 BRA `(.L_x_0) ;  /* 0x0000000800248947 */ /* 0x000fea0003800000 */
[----:B------:R-:W-:Y:S01]  /*02f0*/  LOP3.LUT R9, R0, 0xfffffff8, RZ, 0xc0, !PT ;  /* 0xfffffff800097812 */ /* 0x000fe200078ec0ff */
[----:B------:R-:W-:Y:S02]  /*0300*/  UIMAD UR6, UR4, 0x38, URZ ;  /* 0x00000038040678a4 */ /* 0x000fe4000f8e02ff */
[----:B------:R-:W-:Y:S02]  /*0310*/  UIMAD UR12, UR4, 0xe, URZ ;  /* 0x0000000e040c78a4 */ /* 0x000fe4000f8e02ff */
[----:B------:R-:W-:Y:S01]  /*0320*/  IMAD.MOV R9, RZ, RZ, -R9 ;  /* 0x000000ffff097224 */ /* 0x000fe200078e0a09 */
[----:B------:R-:W-:Y:S02]  /*0330*/  UIMAD UR13, UR4, 0x15, URZ ;  /* 0x00000015040d78a4 */ /* 0x000fe4000f8e02ff */
[----:B------:R-:W-:Y:S02]  /*0340*/  UIMAD UR14, UR4, 0x1c, URZ ;  /* 0x0000001c040e78a4 */ /* 0x000fe4000f8e02ff */
[----:B------:R-:W-:-:S02]  /*0350*/  UIMAD UR15, UR4, 0x23, URZ ;  /* 0x00000023040f78a4 */ /* 0x000fc4000f8e02ff */
[----:B------:R-:W-:Y:S02]  /*0360*/  UIMAD UR16, UR4, 0x2a, URZ ;  /* 0x0000002a041078a4 */ /* 0x000fe4000f8e02ff */
[----:B------:R-:W-:Y:S01]  /*0370*/  UIMAD UR7, UR4, 0x31, URZ ;  /* 0x00000031040778a4 */ /* 0x000fe2000f8e02ff */
[----:B------:R-:W-:Y:S02]  /*0380*/  UMOV UR8, UR5 ;  /* 0x0000000500087c82 */ /* 0x000fe40008000000 */
[----:B------:R-:W-:Y:S01]  /*0390*/  UMOV UR4, URZ ;  /* 0x000000ff00047c82 */ /* 0x000fe20008000000 */
[----:B------:R-:W-:-:S08]  /*03a0*/  UMOV UR9, UR6 ;  /* 0x0000000600097c82 */ /* 0x000fd00008000000 */
.L_x_1:
[----:B------:R-:W-:Y:S02]  /*03b0*/  USHF.R.S32.HI UR17, URZ, 0x1f, UR8 ;  /* 0x0000001fff117899 */ /* 0x000fe40008011408 */
[----:B------:R-:W-:-:S04]  /*03c0*/  IADD3 R12, P0, PT, R6, UR8, RZ ;  /* 0x00000008060c7c10 */ /* 0x000fc8000ff1e0ff */
[----:B------:R-:W-:-:S06]  /*03d0*/  IADD3.X R13, PT, PT, R7, UR17, RZ, P0, !PT ;  /* 0x00000011070d7c10 */ /* 0x000fcc00087fe4ff */
[----:B--2---:R-:W2:Y:S02]  /*03e0*/  LDG.E R13, desc[UR10][R12.64] ;  /* 0x0000000a0c0d7981 */ /* 0x004ea4000c1e1900 */
[----:B--2--5:R-:W-:-:S13]  /*03f0*/  FSETP.GT.AND P0, PT, R8, R13, PT ;  /* 0x0000000d0800720b */ /* 0x024fda0003f04000 */
[----:B------:R-:W-:-:S04]  /*0400*/  @P0 IADD3 R10, P1, PT, R2, UR8, RZ ;  /* 0x00000008020a0c10 */ /* 0x000fc8000ff3e0ff */
[----:B------:R-:W-:-:S05]  /*0410*/  @P0 IADD3.X R11, PT, PT, R3, UR17, RZ, P1, !PT ;  /* 0x00000011030b0c10 */ /* 0x000fca0008ffe4ff */
[----:B------:R-:W2:Y:S04]  /*0420*/  @P0 LDG.E.U8 R15, desc[UR10][R10.64] ;  /* 0x0000000a0a0f0981 */ /* 0x000ea8000c1e1100 */
[----:B--2---:R0:W-:Y:S04]  /*0430*/  @P0 STG.E.U8 desc[UR10][R4.64], R15 ;  /* 0x0000000f04000986 */ /* 0x0041e8000c10110a */
[----:B------:R-:W2:Y:S01]  /*0440*/  @P0 LDG.E.U8 R19, desc[UR10][R10.64+0x1] ;  /* 0x0000010a0a130981 */ /* 0x000ea2000c1e1100 */
[----:B------:R-:W-:Y:S02]  /*0450*/  USHF.R.S32.HI UR17, URZ, 0x1f, UR12 ;  /* 0x0000001fff117899 */ /* 0x000fe4000801140c */
[----:B------:R-:W-:Y:S01]  /*0460*/  IADD3 R16, P1, PT, R6, UR12, RZ ;  /* 0x0000000c06107c10 */ /* 0x000fe2000ff3e0ff */
[----:B--2---:R1:W-:Y:S04]  /*0470*/  @P0 STG.E.U8 desc[UR10][R4.64+0x1], R19 ;  /* 0x0000011304000986 */ /* 0x0043e8000c10110a */
[----:B------:R-:W2:Y:S01]  /*0480*/  @P0 LDG.E.U8 R21, desc[UR10][R10.64+0x2] ;  /* 0x0000020a0a150981 */ /* 0x000ea2000c1e1100 */
[----:B------:R-:W-:Y:S01]  /*0490*/  IADD3.X R17, PT, PT, R7, UR17, RZ, P1, !PT ;  /* 0x0000001107117c10 */ /* 0x000fe20008ffe4ff */
[----:B------:R-:W-:-:S02]  /*04a0*/  @P0 IMAD.MOV.U32 R8, RZ, RZ, R13 ;  /* 0x000000ffff080224 */ /* 0x000fc400078e000d */
[----:B--2---:R-:W-:Y:S04]  /*04b0*/  @P0 STG.E.U8 desc[UR10][R4.64+0x2], R21 ;  /* 0x0000021504000986 */ /* 0x004fe8000c10110a */
[----:B------:R-:W2:Y:S02]  /*04c0*/  LDG.E R25, desc[UR10][R16.64] ;  /* 0x0000000a10197981 */ /* 0x000ea4000c1e1900 */
[----:B--2---:R-:W-:-:S13]  /*04d0*/  FSETP.GT.AND P0, PT, R8, R25, PT ;  /* 0x000000190800720b */ /* 0x004fda0003f04000 */
[----:B------:R-:W-:-:S04]  /*04e0*/  @P0 IADD3 R12, P1, PT, R2, UR12, RZ ;  /* 0x0000000c020c0c10 */ /* 0x000fc8000ff3e0ff */
[----:B------:R-:W-:-:S05]  /*04f0*/  @P0 IADD3.X R13, PT, PT, R3, UR17, RZ, P1, !PT ;  /* 0x00000011030d0c10 */ /* 0x000fca0008ffe4ff */
[----:B0-----:R-:W2:Y:S04]  /*0500*/  @P0 LDG.E.U8 R15, desc[UR10][R12.64] ;  /* 0x0000000a0c0f0981 */ /* 0x001ea8000c1e1100 */
[----:B--2---:R0:W-:Y:S04]  /*0510*/  @P0 STG.E.U8 desc[UR10][R4.64], R15 ;  /* 0x0000000f04000986 */ /* 0x0041e8000c10110a */
[----:B-1----:R-:W2:Y:S01]  /*0520*/  @P0 LDG.E.U8 R19, desc[UR10][R12.64+0x1] ;  /* 0x0000010a0c130981 */ /* 0x002ea2000c1e1100 */
        /* <DEDUP_REMOVED lines=76> */
[----:B--2---:R2:W-:Y:S04]  /*09f0*/  @P0 STG.E.U8 desc[UR10][R4.64+0x2], R21 ;  /* 0x0000021504000986 */ /* 0x0045e8000c10110a */
[----:B------:R-:W3:Y:S02]  /*0a00*/  LDG.E R17, desc[UR10][R16.64] ;  /* 0x0000000a10117981 */ /* 0x000ee4000c1e1900 */
[----:B---3--:R-:W-:-:S13]  /*0a10*/  FSETP.GT.AND P0, PT, R8, R17, PT ;  /* 0x000000110800720b */ /* 0x008fda0003f04000 */
[----:B------:R-:W-:-:S04]  /*0a20*/  @P0 IADD3 R12, P1, PT, R2, UR9, RZ ;  /* 0x00000009020c0c10 */ /* 0x000fc8000ff3e0ff */
[----:B------:R-:W-:-:S05]  /*0a30*/  @P0 IADD3.X R13, PT, PT, R3, UR17, RZ, P1, !PT ;  /* 0x00000011030d0c10 */ /* 0x000fca0008ffe4ff */
[----:B0-----:R-:W3:Y:S04]  /*0a40*/  @P0 LDG.E.U8 R15, desc[UR10][R12.64] ;  /* 0x0000000a0c0f0981 */ /* 0x001ee8000c1e1100 */
[----:B---3--:R2:W-:Y:S04]  /*0a50*/  @P0 STG.E.U8 desc[UR10][R4.64], R15 ;  /* 0x0000000f04000986 */ /* 0x0085e8000c10110a */
[----:B------:R-:W3:Y:S04]  /*0a60*/  @P0 LDG.E.U8 R11, desc[UR10][R12.64+0x1] ;  /* 0x0000010a0c0b0981 */ /* 0x000ee8000c1e1100 */
[----:B---3--:R2:W-:Y:S04]  /*0a70*/  @P0 STG.E.U8 desc[UR10][R4.64+0x1], R11 ;  /* 0x0000010b04000986 */ /* 0x0085e8000c10110a */
[----:B-1----:R-:W3:Y:S01]  /*0a80*/  @P0 LDG.E.U8 R19, desc[UR10][R12.64+0x2] ;  /* 0x0000020a0c130981 */ /* 0x002ee2000c1e1100 */
[----:B------:R-:W-:Y:S01]  /*0a90*/  VIADD R9, R9, 0x8 ;  /* 0x0000000809097836 */ /* 0x000fe20000000000 */
[----:B------:R-:W-:Y:S01]  /*0aa0*/  UIADD3 UR4, UPT, UPT, UR4, 0x8, URZ ;  /* 0x0000000804047890 */ /* 0x000fe2000fffe0ff */
[----:B------:R-:W-:Y:S01]  /*0ab0*/  @P0 IMAD.MOV.U32 R8, RZ, RZ, R17 ;  /* 0x000000ffff080224 */ /* 0x000fe200078e0011 */
[----:B------:R-:W-:-:S02]  /*0ac0*/  UIADD3 UR8, UPT, UPT, UR6, UR8, URZ ;  /* 0x0000000806087290 */ /* 0x000fc4000fffe0ff */
[----:B------:R-:W-:Y:S01]  /*0ad0*/  ISETP.NE.AND P1, PT, R9, RZ, PT ;  /* 0x000000ff0900720c */ /* 0x000fe20003f25270 */
[----:B------:R-:W-:Y:S02]  /*0ae0*/  UIADD3 UR12, UPT, UPT, UR6, UR12, URZ ;  /* 0x0000000c060c7290 */ /* 0x000fe4000fffe0ff */
[----:B------:R-:W-:Y:S02]  /*0af0*/  UIADD3 UR13, UPT, UPT, UR6, UR13, URZ ;  /* 0x0000000d060d7290 */ /* 0x000fe4000fffe0ff */
[----:B------:R-:W-:Y:S02]  /*0b00*/  UIADD3 UR14, UPT, UPT, UR6, UR14, URZ ;  /* 0x0000000e060e7290 */ /* 0x000fe4000fffe0ff */
[----:B------:R-:W-:Y:S02]  /*0b10*/  UIADD3 UR15, UPT, UPT, UR6, UR15, URZ ;  /* 0x0000000f060f7290 */ /* 0x000fe4000fffe0ff */
[----:B------:R-:W-:Y:S02]  /*0b20*/  UIADD3 UR16, UPT, UPT, UR6, UR16, URZ ;  /* 0x0000001006107290 */ /* 0x000fe4000fffe0ff */
[----:B------:R-:W-:-:S02]  /*0b30*/  UIADD3 UR7, UPT, UPT, UR6, UR7, URZ ;  /* 0x0000000706077290 */ /* 0x000fc4000fffe0ff */
[----:B------:R-:W-:Y:S01]  /*0b40*/  UIADD3 UR9, UPT, UPT, UR6, UR9, URZ ;  /* 0x0000000906097290 */ /* 0x000fe2000fffe0ff */
[----:B---3--:R2:W-:Y:S01]  /*0b50*/  @P0 STG.E.U8 desc[UR10][R4.64+0x2], R19 ;  /* 0x0000021304000986 */ /* 0x0085e2000c10110a */
[----:B------:R-:W-:Y:S10]  /*0b60*/  @P1 BRA `(.L_x_1) ;  /* 0xfffffff800101947 */ /* 0x000ff4000383ffff */
[----:B------:R-:W-:-:S12]  /*0b70*/  UIADD3 UR6, UPT, UPT, UR4, 0x1, URZ ;  /* 0x0000000104067890 */ /* 0x000fd8000fffe0ff */
.L_x_0:
[----:B------:R-:W-:-:S13]  /*0b80*/  ISETP.NE.AND P0, PT, R14, RZ, PT ;  /* 0x000000ff0e00720c */ /* 0x000fda0003f05270 */
[----:B------:R-:W-:Y:S05]  /*0b90*/  @!P0 EXIT ;  /* 0x000000000000894d */ /* 0x000fea0003800000 */
[----:B------:R-:W-:Y:S02]  /*0ba0*/  ISETP.GE.U32.AND P0, PT, R14, 0x4, PT ;  /* 0x000000040e00780c */ /* 0x000fe40003f06070 */
[----:B------:R-:W-:-:S11]  /*0bb0*/  LOP3.LUT R16, R0, 0x3, RZ, 0xc0, !PT ;  /* 0x0000000300107812 */ /* 0x000fd600078ec0ff */
[----:B------:R-:W-:Y:S05]  /*0bc0*/  @!P0 BRA `(.L_x_2) ;  /* 0x0000000400008947 */ /* 0x000fea0003800000 */
[----:B------:R-:W-:-:S04]  /*0bd0*/  UIMAD UR4, UR5, UR6, URZ ;  /* 0x00000006050472a4 */ /* 0x000fc8000f8e02ff */
[----:B------:R-:W-:Y:S02]  /*0be0*/  USHF.R.S32.HI UR7, URZ, 0x1f, UR4 ;  /* 0x0000001fff077899 */ /* 0x000fe40008011404 */
[----:B------:R-:W-:-:S04]  /*0bf0*/  IADD3 R12, P0, PT, R6, UR4, RZ ;  /* 0x00000004060c7c10 */ /* 0x000fc8000ff1e0ff */
[----:B------:R-:W-:-:S06]  /*0c00*/  IADD3.X R13, PT, PT, R7, UR7, RZ, P0, !PT ;  /* 0x00000007070d7c10 */ /* 0x000fcc00087fe4ff */
[----:B------:R-:W3:Y:S02]  /*0c10*/  LDG.E R13, desc[UR10][R12.64] ;  /* 0x0000000a0c0d7981 */ /* 0x000ee4000c1e1900 */
[----:B---3-5:R-:W-:-:S13]  /*0c20*/  FSETP.GT.AND P0, PT, R8, R13, PT ;  /* 0x0000000d0800720b */ /* 0x028fda0003f04000 */
[----:B------:R-:W-:-:S04]  /*0c30*/  @P0 IADD3 R10, P1, PT, R2, UR4, RZ ;  /* 0x00000004020a0c10 */ /* 0x000fc8000ff3e0ff */
[----:B--2---:R-:W-:-:S05]  /*0c40*/  @P0 IADD3.X R11, PT, PT, R3, UR7, RZ, P1, !PT ;  /* 0x00000007030b0c10 */ /* 0x004fca0008ffe4ff */
[----:B------:R-:W2:Y:S04]  /*0c50*/  @P0 LDG.E.U8 R9, desc[UR10][R10.64] ;  /* 0x0000000a0a090981 */ /* 0x000ea8000c1e1100 */
[----:B--2---:R0:W-:Y:S04]  /*0c60*/  @P0 STG.E.U8 desc[UR10][R4.64], R9 ;  /* 0x0000000904000986 */ /* 0x0041e8000c10110a */
[----:B------:R-:W2:Y:S01]  /*0c70*/  @P0 LDG.E.U8 R17, desc[UR10][R10.64+0x1] ;  /* 0x0000010a0a110981 */ /* 0x000ea2000c1e1100 */
[----:B------:R-:W-:-:S04]  /*0c80*/  UIADD3 UR4, UPT, UPT, UR5, UR4, URZ ;  /* 0x0000000405047290 */ /* 0x000fc8000fffe0ff */
[----:B------:R-:W-:Y:S02]  /*0c90*/  USHF.R.S32.HI UR7, URZ, 0x1f, UR4 ;  /* 0x0000001fff077899 */ /* 0x000fe40008011404 */
[----:B------:R-:W-:Y:S01]  /*0ca0*/  IADD3 R14, P1, PT, R6, UR4, RZ ;  /* 0x00000004060e7c10 */ /* 0x000fe2000ff3e0ff */
[----:B--2---:R1:W-:Y:S04]  /*0cb0*/  @P0 STG.E.U8 desc[UR10][R4.64+0x1], R17 ;  /* 0x0000011104000986 */ /* 0x0043e8000c10110a */
[----:B------:R-:W2:Y:S01]  /*0cc0*/  @P0 LDG.E.U8 R19, desc[UR10][R10.64+0x2] ;  /* 0x0000020a0a130981 */ /* 0x000ea2000c1e1100 */
[----:B------:R-:W-:Y:S01]  /*0cd0*/  IADD3.X R15, PT, PT, R7, UR7, RZ, P1, !PT ;  /* 0x00000007070f7c10 */ /* 0x000fe20008ffe4ff */
[----:B------:R-:W-:Y:S02]  /*0ce0*/  @P0 IMAD.MOV.U32 R8, RZ, RZ, R13 ;  /* 0x000000ffff080224 */ /* 0x000fe400078e000d */
        /* <DEDUP_REMOVED lines=8> */
[----:B------:R-:W-:-:S04]  /*0d70*/  UIADD3 UR4, UPT, UPT, UR5, UR4, URZ ;  /* 0x0000000405047290 */ /* 0x000fc8000fffe0ff */
[----:B------:R-:W-:Y:S02]  /*0d80*/  USHF.R.S32.HI UR7, URZ, 0x1f, UR4 ;  /* 0x0000001fff077899 */ /* 0x000fe40008011404 */
[----:B------:R-:W-:Y:S01]  /*0d90*/  IADD3 R14, P1, PT, R6, UR4, RZ ;  /* 0x00000004060e7c10 */ /* 0x000fe2000ff3e0ff */
[----:B--2---:R1:W-:Y:S04]  /*0da0*/  @P0 STG.E.U8 desc[UR10][R4.64+0x1], R17 ;  /* 0x0000011104000986 */ /* 0x0043e8000c10110a */
[----:B------:R-:W2:Y:S01]  /*0db0*/  @P0 LDG.E.U8 R21, desc[UR10][R12.64+0x2] ;  /* 0x0000020a0c150981 */ /* 0x000ea2000c1e1100 */
[----:B------:R-:W-:Y:S01]  /*0dc0*/  IADD3.X R15, PT, PT, R7, UR7, RZ, P1, !PT ;  /* 0x00000007070f7c10 */ /* 0x000fe20008ffe4ff */
[----:B------:R-:W-:Y:S02]  /*0dd0*/  @P0 IMAD.MOV.U32 R8, RZ, RZ, R23 ;  /* 0x000000ffff080224 */ /* 0x000fe400078e0017 */
[----:B--2---:R2:W-:Y:S04]  /*0de0*/  @P0 STG.E.U8 desc[UR10][R4.64+0x2], R21 ;  /* 0x0000021504000986 */ /* 0x0045e8000c10110a */
[----:B------:R-:W3:Y:S02]  /*0df0*/  LDG.E R15, desc[UR10][R14.64] ;  /* 0x0000000a0e0f7981 */ /* 0x000ee4000c1e1900 */
[----:B---3--:R-:W-:-:S13]  /*0e00*/  FSETP.GT.AND P0, PT, R8, R15, PT ;  /* 0x0000000f0800720b */ /* 0x008fda0003f04000 */
[----:B------:R-:W-:-:S04]  /*0e10*/  @P0 IADD3 R10, P1, PT, R2, UR4, RZ ;  /* 0x00000004020a0c10 */ /* 0x000fc8000ff3e0ff */
[----:B------:R-:W-:-:S05]  /*0e20*/  @P0 IADD3.X R11, PT, PT, R3, UR7, RZ, P1, !PT ;  /* 0x00000007030b0c10 */ /* 0x000fca0008ffe4ff */
[----:B0-----:R-:W3:Y:S04]  /*0e30*/  @P0 LDG.E.U8 R9, desc[UR10][R10.64] ;  /* 0x0000000a0a090981 */ /* 0x001ee8000c1e1100 */
[----:B---3--:R0:W-:Y:S04]  /*0e40*/  @P0 STG.E.U8 desc[UR10][R4.64], R9 ;  /* 0x0000000904000986 */ /* 0x0081e8000c10110a */
[----:B-1----:R-:W3:Y:S01]  /*0e50*/  @P0 LDG.E.U8 R17, desc[UR10][R10.64+0x1] ;  /* 0x0000010a0a110981 */ /* 0x002ee2000c1e1100 */
[----:B------:R-:W-:-:S04]  /*0e60*/  UIADD3 UR4, UPT, UPT, UR5, UR4, URZ ;  /* 0x0000000405047290 */ /* 0x000fc8000fffe0ff */
[----:B------:R-:W-:Y:S02]  /*0e70*/  USHF.R.S32.HI UR7, URZ, 0x1f, UR4 ;  /* 0x0000001fff077899 */ /* 0x000fe40008011404 */
[----:B------:R-:W-:Y:S01]  /*0e80*/  IADD3 R12, P1, PT, R6, UR4, RZ ;  /* 0x00000004060c7c10 */ /* 0x000fe2000ff3e0ff */
[----:B---3--:R0:W-:Y:S04]  /*0e90*/  @P0 STG.E.U8 desc[UR10][R4.64+0x1], R17 ;  /* 0x0000011104000986 */ /* 0x0081e8000c10110a */
[----:B------:R-:W3:Y:S01]  /*0ea0*/  @P0 LDG.E.U8 R19, desc[UR10][R10.64+0x2] ;  /* 0x0000020a0a130981 */ /* 0x000ee2000c1e1100 */
[----:B------:R-:W-:Y:S01]  /*0eb0*/  IADD3.X R13, PT, PT, R7, UR7, RZ, P1, !PT ;  /* 0x00000007070d7c10 */ /* 0x000fe20008ffe4ff */
[----:B------:R-:W-:Y:S02]  /*0ec0*/  @P0 IMAD.MOV.U32 R8, RZ, RZ, R15 ;  /* 0x000000ffff080224 */ /* 0x000fe400078e000f */
[----:B---3--:R0:W-:Y:S04]  /*0ed0*/  @P0 STG.E.U8 desc[UR10][R4.64+0x2], R19 ;  /* 0x0000021304000986 */ /* 0x0081e8000c10110a */
[----:B--2---:R-:W2:Y:S01]  /*0ee0*/  LDG.E R21, desc[UR10][R12.64] ;  /* 0x0000000a0c157981 */ /* 0x004ea2000c1e1900 */
[----:B------:R-:W-:Y:S01]  /*0ef0*/  UIADD3 UR6, UPT, UPT, UR6, 0x4, URZ ;  /* 0x0000000406067890 */ /* 0x000fe2000fffe0ff */
[----:B------:R-:W-:Y:S01]  /*0f00*/  BSSY.RECONVERGENT B0, `(.L_x_2) ;  /* 0x000000c000007945 */ /* 0x000fe20003800200 */
[----:B--2---:R-:W-:-:S13]  /*0f10*/  FSETP.GT.AND P0, PT, R8, R21, PT ;  /* 0x000000150800720b */ /* 0x004fda0003f04000 */
[----:B0-----:R-:W-:Y:S05]  /*0f20*/  @!P0 BRA `(.L_x_3) ;  /* 0x0000000000248947 */ /* 0x001fea0003800000 */
[----:B------:R-:W-:-:S04]  /*0f30*/  IADD3 R10, P0, PT, R2, UR4, RZ ;  /* 0x00000004020a7c10 */ /* 0x000fc8000ff1e0ff */
[----:B------:R-:W-:-:S05]  /*0f40*/  IADD3.X R11, PT, PT, R3, UR7, RZ, P0, !PT ;  /* 0x00000007030b7c10 */ /* 0x000fca00087fe4ff */
[----:B------:R-:W2:Y:S04]  /*0f50*/  LDG.E.U8 R9, desc[UR10][R10.64] ;  /* 0x0000000a0a097981 */ /* 0x000ea8000c1e1100 */
[----:B--2---:R0:W-:Y:S04]  /*0f60*/  STG.E.U8 desc[UR10][R4.64], R9 ;  /* 0x0000000904007986 */ /* 0x0041e8000c10110a */
[----:B------:R-:W2:Y:S04]  /*0f70*/  LDG.E.U8 R13, desc[UR10][R10.64+0x1] ;  /* 0x0000010a0a0d7981 */ /* 0x000ea8000c1e1100 */
[----:B--2---:R0:W-:Y:S04]  /*0f80*/  STG.E.U8 desc[UR10][R4.64+0x1], R13 ;  /* 0x0000010d04007986 */ /* 0x0041e8000c10110a */
[----:B------:R-:W2:Y:S01]  /*0f90*/  LDG.E.U8 R15, desc[UR10][R10.64+0x2] ;  /* 0x0000020a0a0f7981 */ /* 0x000ea2000c1e1100 */
[----:B------:R-:W-:-:S03]  /*0fa0*/  IMAD.MOV.U32 R8, RZ, RZ, R21 ;  /* 0x000000ffff087224 */ /* 0x000fc600078e0015 */
[----:B--2---:R0:W-:Y:S04]  /*0fb0*/  STG.E.U8 desc[UR10][R4.64+0x2], R15 ;  /* 0x0000020f04007986 */ /* 0x0041e8000c10110a */
.L_x_3:
[----:B------:R-:W-:Y:S05]  /*0fc0*/  BSYNC.RECONVERGENT B0 ;  /* 0x0000000000007941 */ /* 0x000fea0003800200 */
.L_x_2:
[----:B------:R-:W-:-:S13]  /*0fd0*/  ISETP.NE.AND P0, PT, R16, RZ, PT ;  /* 0x000000ff1000720c */ /* 0x000fda0003f05270 */
[----:B------:R-:W-:Y:S05]  /*0fe0*/  @!P0 EXIT ;  /* 0x000000000000894d */ /* 0x000fea0003800000 */
[----:B------:R-:W-:-:S13]  /*0ff0*/  ISETP.NE.AND P0, PT, R16, 0x1, PT ;  /* 0x000000011000780c */ /* 0x000fda0003f05270 */
[----:B------:R-:W-:Y:S05]  /*1000*/  @!P0 BRA `(.L_x_4) ;  /* 0x0000000000888947 */ /* 0x000fea0003800000 */
[----:B------:R-:W-:-:S04]  /*1010*/  UIMAD UR4, UR5, UR6, URZ ;  /* 0x00000006050472a4 */ /* 0x000fc8000f8e02ff */
[----:B------:R-:W-:Y:S02]  /*1020*/  USHF.R.S32.HI UR7, URZ, 0x1f, UR4 ;  /* 0x0000001fff077899 */ /* 0x000fe40008011404 */
[----:B------:R-:W-:-:S04]  /*1030*/  IADD3 R12, P0, PT, R6, UR4, RZ ;  /* 0x00000004060c7c10 */ /* 0x000fc8000ff1e0ff */
[----:B0-----:R-:W-:-:S05]  /*1040*/  IADD3.X R13, PT, PT, R7, UR7, RZ, P0, !PT ;  /* 0x00000007070d7c10 */ /* 0x001fca00087fe4ff */
[----:B--2---:R-:W2:Y:S02]  /*1050*/  LDG.E R19, desc[UR10][R12.64] ;  /* 0x0000000a0c137981 */ /* 0x004ea4000c1e1900 */
[----:B--2--5:R-:W-:-:S13]  /*1060*/  FSETP.GT.AND P0, PT, R8, R19, PT ;  /* 0x000000130800720b */ /* 0x024fda0003f04000 */
[----:B------:R-:W-:-:S04]  /*1070*/  @P0 IADD3 R10, P1, PT, R2, UR4, RZ ;  /* 0x00000004020a0c10 */ /* 0x000fc8000ff3e0ff */
[----:B------:R-:W-:-:S05]  /*1080*/  @P0 IADD3.X R11, PT, PT, R3, UR7, RZ, P1, !PT ;  /* 0x00000007030b0c10 */ /* 0x000fca0008ffe4ff */
        /* <DEDUP_REMOVED lines=11> */
[----:B------:R-:W2:Y:S01]  /*1140*/  LDG.E R21, desc[UR10][R12.64] ;  /* 0x0000000a0c157981 */ /* 0x000ea2000c1e1900 */
        /* <DEDUP_REMOVED lines=13> */
.L_x_5:
[----:B------:R-:W-:Y:S05]  /*1220*/  BSYNC.RECONVERGENT B0 ;  /* 0x0000000000007941 */ /* 0x000fea0003800200 */
.L_x_4:
[----:B------:R-:W-:-:S04]  /*1230*/  LOP3.LUT R0, R0, 0x1, RZ, 0xc0, !PT ;  /* 0x0000000100007812 */ /* 0x000fc800078ec0ff */
[----:B------:R-:W-:-:S13]  /*1240*/  ISETP.NE.U32.AND P0, PT, R0, 0x1, PT ;  /* 0x000000010000780c */ /* 0x000fda0003f05070 */
[----:B------:R-:W-:Y:S05]  /*1250*/  @P0 EXIT ;  /* 0x000000000000094d */ /* 0x000fea0003800000 */
[----:B------:R-:W-:-:S04]  /*1260*/  UIMAD UR4, UR5, UR6, URZ ;  /* 0x00000006050472a4 */ /* 0x000fc8000f8e02ff */
[----:B------:R-:W-:Y:S02]  /*1270*/  USHF.R.S32.HI UR7, URZ, 0x1f, UR4 ;  /* 0x0000001fff077899 */ /* 0x000fe40008011404 */
[----:B------:R-:W-:-:S04]  /*1280*/  IADD3 R6, P0, PT, R6, UR4, RZ ;  /* 0x0000000406067c10 */ /* 0x000fc8000ff1e0ff */
[----:B------:R-:W-:-:S06]  /*1290*/  IADD3.X R7, PT, PT, R7, UR7, RZ, P0, !PT ;  /* 0x0000000707077c10 */ /* 0x000fcc00087fe4ff */
[----:B------:R-:W3:Y:S02]  /*12a0*/  LDG.E R7, desc[UR10][R6.64] ;  /* 0x0000000a06077981 */ /* 0x000ee4000c1e1900 */
[----:B---3-5:R-:W-:-:S13]  /*12b0*/  FSETP.GT.AND P0, PT, R8, R7, PT ;  /* 0x000000070800720b */ /* 0x028fda0003f04000 */
[----:B------:R-:W-:Y:S05]  /*12c0*/  @!P0 EXIT ;  /* 0x000000000000894d */ /* 0x000fea0003800000 */
[----:B------:R-:W-:-:S04]  /*12d0*/  IADD3 R2, P0, PT, R2, UR4, RZ ;  /* 0x0000000402027c10 */ /* 0x000fc8000ff1e0ff */
[----:B------:R-:W-:-:S05]  /*12e0*/  IADD3.X R3, PT, PT, R3, UR7, RZ, P0, !PT ;  /* 0x0000000703037c10 */ /* 0x000fca00087fe4ff */
[----:B------:R-:W3:Y:S04]  /*12f0*/  LDG.E.U8 R7, desc[UR10][R2.64] ;  /* 0x0000000a02077981 */ /* 0x000ee8000c1e1100 */
[----:B---3--:R-:W-:Y:S04]  /*1300*/  STG.E.U8 desc[UR10][R4.64], R7 ;  /* 0x0000000704007986 */ /* 0x008fe8000c10110a */
[----:B0-----:R-:W3:Y:S04]  /*1310*/  LDG.E.U8 R9, desc[UR10][R2.64+0x1] ;  /* 0x0000010a02097981 */ /* 0x001ee8000c1e1100 */
[----:B---3--:R-:W-:Y:S04]  /*1320*/  STG.E.U8 desc[UR10][R4.64+0x1], R9 ;  /* 0x0000010904007986 */ /* 0x008fe8000c10110a */
[----:B--2---:R-:W2:Y:S04]  /*1330*/  LDG.E.U8 R11, desc[UR10][R2.64+0x2] ;  /* 0x0000020a020b7981 */ /* 0x004ea8000c1e1100 */
[----:B--2---:R-:W-:Y:S01]  /*1340*/  STG.E.U8 desc[UR10][R4.64+0x2], R11 ;  /* 0x0000020b04007986 */ /* 0x004fe2000c10110a */
[----:B------:R-:W-:Y:S05]  /*1350*/  EXIT ;  /* 0x000000000000794d */ /* 0x000fea0003800000 */
.L_x_6:
[----:B------:R-:W-:-:S00]  /*1360*/  BRA `(.L_x_6) ;  /* 0xfffffffc00fc7947 */ /* 0x000fc0000383ffff */
[----:B------:R-:W-:-:S00]  /*1370*/  NOP ;  /* 0x0000000000007918 */ /* 0x000fc00000000000 */
        /* <DEDUP_REMOVED lines=8> */
.L_x_157:


//--------------------- .text.mc_char             --------------------------
	.section	.text.mc_char,"ax",@progbits
	.align	128
        .global         mc_char
        .type           mc_char,@function
        .size           mc_char,(.L_x_155 - mc_char)
        .other          mc_char,@"STO_CUDA_ENTRY STV_DEFAULT"
mc_char:
.text.mc_char:
[----:B------:R-:W0:Y:S01]  /*0000*/  LDC R1, c[0x0][0x37c] ;  /* 0x0000df00ff017b82 */ /* 0x000e220000000800 */
[----:B------:R-:W1:Y:S01]  /*0010*/  S2R R29, SR_TID.Y ;  /* 0x00000000001d7919 */ /* 0x000e620000002200 */
[----:B------:R-:W2:Y:S06]  /*0020*/  LDCU UR4, c[0x0][0x360] ;  /* 0x00006c00ff0477ac */ /* 0x000eac0008000800 */
[----:B------:R-:W3:Y:S01]  /*0030*/  LDC.64 R4, c[0x0][0x3b8] ;  /* 0x0000ee00ff047b82 */ /* 0x000ee20000000a00 */
[----:B0-----:R-:W-:Y:S01]  /*0040*/  VIADD R1, R1, 0xfffffee0 ;  /* 0xfffffee001017836 */ /* 0x001fe20000000000 */
[----:B------:R-:W1:Y:S01]  /*0050*/  S2R R2, SR_CTAID.Y ;  /* 0x0000000000027919 */ /* 0x000e620000002600 */
[----:B------:R-:W1:Y:S01]  /*0060*/  LDCU UR5, c[0x0][0x364] ;  /* 0x00006c80ff0577ac */ /* 0x000e620008000800 */
[----:B------:R-:W2:Y:S01]  /*0070*/  S2R R31, SR_TID.X ;  /* 0x00000000001f7919 */ /* 0x000ea20000002100 */
[----:B------:R-:W0:Y:S01]  /*0080*/  LDCU.64 UR8, c[0x0][0x398] ;  /* 0x00007300ff0877ac */ /* 0x000e220008000a00 */
[----:B------:R-:W2:Y:S01]  /*0090*/  S2R R0, SR_CTAID.X ;  /* 0x0000000000007919 */ /* 0x000ea20000002500 */
[----:B------:R-:W4:Y:S01]  /*00a0*/  LDCU UR6, c[0x0][0x368] ;  /* 0x00006d00ff0677ac */ /* 0x000f220008000800 */
[----:B------:R-:W4:Y:S01]  /*00b0*/  S2R R24, SR_TID.Z ;  /* 0x0000000000187919 */ /* 0x000f220000002300 */
[----:B------:R-:W5:Y:S01]  /*00c0*/  LDCU UR7, c[0x0][0x3a0] ;  /* 0x00007400ff0777ac */ /* 0x000f620008000800 */
[----:B------:R-:W4:Y:S01]  /*00d0*/  S2R R3, SR_CTAID.Z ;  /* 0x0000000000037919 */ /* 0x000f220000002700 */
[----:B-1----:R-:W-:-:S05]  /*00e0*/  IMAD R29, R2, UR5, R29 ;  /* 0x00000005021d7c24 */ /* 0x002fca000f8e021d */
[----:B0-----:R-:W-:Y:S01]  /*00f0*/  ISETP.GE.AND P0, PT, R29, UR9, PT ;  /* 0x000000091d007c0c */ /* 0x001fe2000bf06270 */
[----:B--2---:R-:W-:-:S05]  /*0100*/  IMAD R31, R0, UR4, R31 ;  /* 0x00000004001f7c24 */ /* 0x004fca000f8e021f */
[----:B------:R-:W-:Y:S01]  /*0110*/  ISETP.GE.OR P0, PT, R31, UR8, P0 ;  /* 0x000000081f007c0c */ /* 0x000fe20008706670 */
[----:B----4-:R-:W-:-:S03]  /*0120*/  IMAD R24, R3, UR6, R24 ;  /* 0x0000000603187c24 */ /* 0x010fc6000f8e0218 */
[----:B------:R-:W-:-:S04]  /*0130*/  ISETP.LT.OR P0, PT, R31, RZ, P0 ;  /* 0x000000ff1f00720c */ /* 0x000fc80000701670 */
[----:B-----5:R-:W-:-:S04]  /*0140*/  ISETP.GE.OR P0, PT, R24, UR7, P0 ;  /* 0x0000000718007c0c */ /* 0x020fc80008706670 */
[----:B---3--:R-:W-:-:S13]  /*0150*/  ISETP.GE.OR P0, PT, R4, R5, P0 ;  /* 0x000000050400720c */ /* 0x008fda0000706670 */
[----:B------:R-:W-:Y:S05]  /*0160*/  @P0 EXIT ;  /* 0x000000000000094d */ /* 0x000fea0003800000 */
[----:B------:R-:W0:Y:S01]  /*0170*/  LDCU UR4, c[0x0][0x3b8] ;  /* 0x00007700ff0477ac */ /* 0x000e220008000800 */
[----:B------:R-:W-:Y:S01]  /*0180*/  VIADD R27, R29, 0x1 ;  /* 0x000000011d1b7836 */ /* 0x000fe20000000000 */
[----:B------:R-:W-:Y:S01]  /*0190*/  CS2R R22, SRZ ;  /* 0x0000000000167805 */ /* 0x000fe2000001ff00 */
[----:B------:R-:W-:Y:S01]  /*01a0*/  VIADD R26, R31, 0x1 ;  /* 0x000000011f1a7836 */ /* 0x000fe20000000000 */
[----:B------:R-:W-:Y:S01]  /*01b0*/  CS2R R20, SRZ ;  /* 0x0000000000147805 */ /* 0x000fe2000001ff00 */
[----:B------:R-:W-:Y:S01]  /*01c0*/  VIADD R24, R24, 0x1 ;  /* 0x0000000118187836 */ /* 0x000fe20000000000 */
[----:B------:R-:W-:Y:S01]  /*01d0*/  ISETP.GE.U32.AND P0, PT, R27, UR9, PT ;  /* 0x000000091b007c0c */ /* 0x000fe2000bf06070 */
[----:B------:R-:W-:Y:S01]  /*01e0*/  IMAD.MOV.U32 R25, RZ, RZ, RZ ;  /* 0x000000ffff197224 */ /* 0x000fe200078e00ff */
[----:B------:R-:W-:Y:S01]  /*01f0*/  CS2R R14, SRZ ;  /* 0x00000000000e7805 */ /* 0x000fe2000001ff00 */
[----:B------:R-:W-:Y:S01]  /*0200*/  IMAD.MOV.U32 R0, RZ, RZ, RZ ;  /* 0x000000ffff007224 */ /* 0x000fe200078e00ff */
[----:B------:R-:W-:Y:S01]  /*0210*/  ISETP.LT.AND P0, PT, R26, UR8, !P0 ;  /* 0x000000081a007c0c */ /* 0x000fe2000c701270 */
[----:B------:R-:W1:Y:S01]  /*0220*/  LDCU.64 UR6, c[0x0][0x358] ;  /* 0x00006b00ff0677ac */ /* 0x000e620008000a00 */
[----:B------:R-:W-:-:S02]  /*0230*/  I2FP.F32.U32 R5, R29 ;  /* 0x0000001d00057245 */ /* 0x000fc40000201000 */
[----:B------:R-:W-:Y:S01]  /*0240*/  P2R R30, PR, RZ, 0x1 ;  /* 0x00000001ff1e7803 */ /* 0x000fe20000000000 */
[----:B------:R-:W2:Y:S01]  /*0250*/  LDCU UR5, c[0x0][0x3a0] ;  /* 0x00007400ff0577ac */ /* 0x000ea20008000800 */
[----:B------:R-:W-:Y:S02]  /*0260*/  I2FP.F32.U32 R8, R31 ;  /* 0x0000001f00087245 */ /* 0x000fe40000201000 */
[----:B0-----:R-:W-:Y:S01]  /*0270*/  MOV R28, UR4 ;  /* 0x00000004001c7c02 */ /* 0x001fe20008000f00 */
[----:B------:R-:W0:Y:S01]  /*0280*/  LDCU UR10, c[0x0][0x39c] ;  /* 0x00007380ff0a77ac */ /* 0x000e220008000800 */
[----:B------:R-:W-:Y:S02]  /*0290*/  I2FP.F32.U32 R3, R27 ;  /* 0x0000001b00037245 */ /* 0x000fe40000201000 */
[----:B------:R-:W-:Y:S01]  /*02a0*/  I2FP.F32.U32 R12, R26 ;  /* 0x0000001a000c7245 */ /* 0x000fe20000201000 */
[----:B------:R-:W3:Y:S01]  /*02b0*/  LDCU UR9, c[0x0][0x3bc] ;  /* 0x00007780ff0977ac */ /* 0x000ee20008000800 */
[----:B------:R-:W4:Y:S05]  /*02c0*/  LDCU UR8, c[0x0][0x398] ;  /* 0x00007300ff0877ac */ /* 0x000f2a0008000800 */
.L_x_59:
[----:B------:R-:W-:Y:S05]  /*02d0*/  YIELD ;  /* 0x0000000000007946 */ /* 0x000fea0003800000 */
[----:B--2---:R-:W-:Y:S01]  /*02e0*/  UIADD3 UR4, UPT, UPT, UR5, 0x2, URZ ;  /* 0x0000000205047890 */ /* 0x004fe2000fffe0ff */
[----:B------:R-:W-:Y:S01]  /*02f0*/  ISETP.NE.AND P0, PT, R30, RZ, PT ;  /* 0x000000ff1e00720c */ /* 0x000fe20003f05270 */
[----:B-----5:R-:W-:-:S04]  /*0300*/  VIADD R2, R24, 0x1 ;  /* 0x0000000118027836 */ /* 0x020fc80000000000 */
[----:B------:R-:W-:-:S04]  /*0310*/  ISETP.GE.AND P5, PT, R24, UR4, PT ;  /* 0x0000000418007c0c */ /* 0x000fc8000bfa6270 */
[----:B------:R-:W-:-:S04]  /*0320*/  ISETP.GT.AND P5, PT, R24, -0x1, !P5 ;  /* 0xffffffff1800780c */ /* 0x000fc80006fa4270 */
[----:B----4-:R-:W-:Y:S02]  /*0330*/  ISETP.GE.OR P1, PT, R26, UR8, !P5 ;  /* 0x000000081a007c0c */ /* 0x010fe4000ef26670 */
[----:B------:R-:W-:Y:S02]  /*0340*/  PLOP3.LUT P4, PT, P0, P5, PT, 0x2f, 0xf2 ;  /* 0x0000000000f2781c */ /* 0x000fe4000078a577 */
[----:B------:R-:W-:Y:S02]  /*0350*/  ISETP.GE.AND P0, PT, R2, UR4, PT ;  /* 0x0000000402007c0c */ /* 0x000fe4000bf06270 */
[----:B------:R-:W-:Y:S02]  /*0360*/  P2R R4, PR, RZ, 0x20 ;  /* 0x00000020ff047803 */ /* 0x000fe40000000000 */
[----:B------:R-:W-:Y:S02]  /*0370*/  ISETP.GT.AND P0, PT, R24, -0x2, !P0 ;  /* 0xfffffffe1800780c */ /* 0x000fe40004704270 */
[----:B------:R-:W-:-:S03]  /*0380*/  ISETP.NE.AND P5, PT, R30, RZ, PT ;  /* 0x000000ff1e00720c */ /* 0x000fc60003fa5270 */
[----:B------:R-:W2:Y:S01]  /*0390*/  @!P1 LDC.64 R6, c[0x0][0x388] ;  /* 0x0000e200ff069b82 */ /* 0x000ea20000000a00 */
[C---:B------:R-:W-:Y:S02]  /*03a0*/  @!P1 IMAD R9, R24.reuse, UR8, R29 ;  /* 0x0000000818099c24 */ /* 0x040fe4000f8e021d */
[----:B0-----:R-:W-:Y:S02]  /*03b0*/  @!P4 IMAD R13, R24, UR8, R27 ;  /* 0x00000008180dcc24 */ /* 0x001fe4000f8e021b */
[----:B------:R-:W-:Y:S02]  /*03c0*/  @!P1 IMAD R9, R9, UR8, RZ ;  /* 0x0000000809099c24 */ /* 0x000fe4000f8e02ff */
[----:B------:R-:W-:Y:S01]  /*03d0*/  @!P4 IMAD R13, R13, UR8, RZ ;  /* 0x000000080d0dcc24 */ /* 0x000fe2000f8e02ff */
[----:B------:R-:W4:Y:S02]  /*03e0*/  @!P4 LDC.64 R10, c[0x0][0x388] ;  /* 0x0000e200ff0acb82 */ /* 0x000f240000000a00 */
[----:B--2---:R-:W-:-:S02]  /*03f0*/  @!P1 IADD3 R34, P2, P3, R9, R6, R31 ;  /* 0x0000000609229210 */ /* 0x004fc40007b5e01f */
[----:B------:R-:W-:-:S04]  /*0400*/  @!P1 SHF.R.S32.HI R6, RZ, 0x1f, R9 ;  /* 0x0000001fff069819 */ /* 0x000fc80000011409 */
[----:B------:R-:W-:Y:S02]  /*0410*/  @!P1 IADD3.X R35, PT, PT, R6, R7, RZ, P2, P3 ;  /* 0x0000000706239210 */ /* 0x000fe400017e64ff */
[----:B----4-:R-:W-:Y:S02]  /*0420*/  @!P4 IADD3 R16, P2, P3, R13, R10, R31 ;  /* 0x0000000a0d10c210 */ /* 0x010fe40007b5e01f */
[----:B------:R-:W-:Y:S01]  /*0430*/  @!P4 SHF.R.S32.HI R6, RZ, 0x1f, R13 ;  /* 0x0000001fff06c819 */ /* 0x000fe2000001140d */
[----:B-1----:R-:W2:Y:S03]  /*0440*/  @!P1 LDG.E.U8 R34, desc[UR6][R34.64+0x1] ;  /* 0x0000010622229981 */ /* 0x002ea6000c1e1100 */
[----:B------:R-:W-:Y:S02]  /*0450*/  @!P4 IADD3.X R17, PT, PT, R6, R11, RZ, P2, P3 ;  /* 0x0000000b0611c210 */ /* 0x000fe400017e64ff */
[----:B------:R-:W-:Y:S01]  /*0460*/  ISETP.GE.OR P3, PT, R26, UR8, !P0 ;  /* 0x000000081a007c0c */ /* 0x000fe2000c766670 */
[----:B------:R-:W-:-:S02]  /*0470*/  @P0 IMAD R9, R2, UR8, R29 ;  /* 0x0000000802090c24 */ /* 0x000fc4000f8e021d */
[----:B------:R-:W4:Y:S10]  /*0480*/  @!P4 LDG.E.U8 R16, desc[UR6][R16.64+0x1] ;  /* 0x000001061010c981 */ /* 0x000f34000c1e1100 */
[----:B------:R-:W1:Y:S01]  /*0490*/  @!P3 LDC.64 R6, c[0x0][0x388] ;  /* 0x0000e200ff06bb82 */ /* 0x000e620000000a00 */
[----:B------:R-:W-:-:S04]  /*04a0*/  @!P3 IMAD R18, R2, UR8, R29 ;  /* 0x000000080212bc24 */ /* 0x000fc8000f8e021d */
[----:B------:R-:W-:-:S05]  /*04b0*/  @!P3 IMAD R18, R18, UR8, RZ ;  /* 0x000000081212bc24 */ /* 0x000fca000f8e02ff */
[----:B------:R-:W-:Y:S02]  /*04c0*/  @!P3 SHF.R.S32.HI R10, RZ, 0x1f, R18 ;  /* 0x0000001fff0ab819 */ /* 0x000fe40000011412 */
[----:B-1----:R-:W-:-:S04]  /*04d0*/  @!P3 IADD3 R18, P2, P6, R18, R6, R31 ;  /* 0x000000061212b210 */ /* 0x002fc80007e5e01f */
[----:B------:R-:W-:Y:S02]  /*04e0*/  @!P3 IADD3.X R19, PT, PT, R10, R7, RZ, P2, P6 ;  /* 0x000000070a13b210 */ /* 0x000fe400017ec4ff */
[----:B------:R-:W-:Y:S01]  /*04f0*/  PLOP3.LUT P2, PT, P5, P0, PT, 0x2f, 0xf2 ;  /* 0x0000000000f2781c */ /* 0x000fe20002f40577 */
[----:B------:R-:W-:Y:S02]  /*0500*/  @P0 IMAD R9, R9, UR8, R31 ;  /* 0x0000000809090c24 */ /* 0x000fe4000f8e021f */
[----:B------:R-:W5:Y:S10]  /*0510*/  @!P3 LDG.E.U8 R18, desc[UR6][R18.64+0x1] ;  /* 0x000001061212b981 */ /* 0x000f74000c1e1100 */
[----:B------:R-:W1:Y:S01]  /*0520*/  @!P2 LDC.64 R6, c[0x0][0x388] ;  /* 0x0000e200ff06ab82 */ /* 0x000e620000000a00 */
[----:B------:R-:W-:-:S04]  /*0530*/  @!P2 IMAD R32, R2, UR8, R27 ;  /* 0x000000080220ac24 */ /* 0x000fc8000f8e021b */
[----:B------:R-:W-:-:S05]  /*0540*/  @!P2 IMAD R32, R32, UR8, RZ ;  /* 0x000000082020ac24 */ /* 0x000fca000f8e02ff */
[----:B------:R-:W-:Y:S02]  /*0550*/  @!P2 SHF.R.S32.HI R10, RZ, 0x1f, R32 ;  /* 0x0000001fff0aa819 */ /* 0x000fe40000011420 */
[----:B-1----:R-:W-:-:S04]  /*0560*/  @!P2 IADD3 R32, P5, P6, R32, R6, R31 ;  /* 0x000000062020a210 */ /* 0x002fc80007ebe01f */
[----:B------:R-:W-:Y:S02]  /*0570*/  @!P2 IADD3.X R33, PT, PT, R10, R7, RZ, P5, P6 ;  /* 0x000000070a21a210 */ /* 0x000fe40002fec4ff */
[----:B------:R-:W-:Y:S01]  /*0580*/  ISETP.NE.AND P5, PT, R4, RZ, PT ;  /* 0x000000ff0400720c */ /* 0x000fe20003fa5270 */
[----:B------:R-:W1:Y:S02]  /*0590*/  @P0 LDC.64 R10, c[0x0][0x388] ;  /* 0x0000e200ff0a0b82 */ /* 0x000e640000000a00 */
[----:B------:R-:W3:Y:S10]  /*05a0*/  @!P2 LDG.E.U8 R32, desc[UR6][R32.64+0x1] ;  /* 0x000001062020a981 */ /* 0x000ef4000c1e1100 */
[----:B------:R-:W0:Y:S01]  /*05b0*/  @P5 LDC.64 R6, c[0x0][0x388] ;  /* 0x0000e200ff065b82 */ /* 0x000e220000000a00 */
[----:B------:R-:W-:-:S04]  /*05c0*/  @P5 IMAD R4, R24, UR8, R29 ;  /* 0x0000000818045c24 */ /* 0x000fc8000f8e021d */
[----:B------:R-:W-:-:S05]  /*05d0*/  @P5 IMAD R4, R4, UR8, R31 ;  /* 0x0000000804045c24 */ /* 0x000fca000f8e021f */
[----:B0-----:R-:W-:-:S04]  /*05e0*/  @P5 IADD3 R36, P6, PT, R4, R6, RZ ;  /* 0x0000000604245210 */ /* 0x001fc80007fde0ff */
[----:B------:R-:W-:-:S05]  /*05f0*/  @P5 LEA.HI.X.SX32 R37, R4, R7, 0x1, P6 ;  /* 0x0000000704255211 */ /* 0x000fca00030f0eff */
[----:B------:R-:W4:Y:S01]  /*0600*/  @P5 LDG.E.U8 R36, desc[UR6][R36.64] ;  /* 0x0000000624245981 */ /* 0x000f22000c1e1100 */
[----:B------:R-:W-:-:S13]  /*0610*/  ISETP.GE.U32.OR P6, PT, R27, UR10, !P5 ;  /* 0x0000000a1b007c0c */ /* 0x000fda000efc6470 */
[----:B------:R-:W0:Y:S01]  /*0620*/  @!P6 LDC.64 R6, c[0x0][0x388] ;  /* 0x0000e200ff06eb82 */ /* 0x000e220000000a00 */
[----:B------:R-:W-:-:S04]  /*0630*/  @!P6 IMAD R4, R24, UR8, R27 ;  /* 0x000000081804ec24 */ /* 0x000fc8000f8e021b */
[----:B------:R-:W-:Y:S01]  /*0640*/  @!P6 IMAD R4, R4, UR8, R31 ;  /* 0x000000080404ec24 */ /* 0x000fe2000f8e021f */
[----:B--2---:R-:W-:Y:S02]  /*0650*/  @!P1 I2FP.F32.U32 R14, R34 ;  /* 0x00000022000e9245 */ /* 0x004fe40000201000 */
[----:B----4-:R-:W-:Y:S02]  /*0660*/  @P5 I2FP.F32.U32 R15, R36 ;  /* 0x00000024000f5245 */ /* 0x010fe40000201000 */
[----:B------:R-:W-:Y:S02]  /*0670*/  ISETP.GE.U32.OR P5, PT, R27, UR10, !P0 ;  /* 0x0000000a1b007c0c */ /* 0x000fe4000c7a6470 */
[----:B0-----:R-:W-:-:S04]  /*0680*/  @!P6 IADD3 R36, P1, PT, R4, R6, RZ ;  /* 0x000000060424e210 */ /* 0x001fc80007f3e0ff */
[----:B------:R-:W-:-:S07]  /*0690*/  @!P6 LEA.HI.X.SX32 R37, R4, R7, 0x1, P1 ;  /* 0x000000070425e211 */ /* 0x000fce00008f0eff */
[----:B------:R-:W0:Y:S01]  /*06a0*/  @!P5 LDC.64 R6, c[0x0][0x388] ;  /* 0x0000e200ff06db82 */ /* 0x000e220000000a00 */
[----:B------:R-:W-:Y:S01]  /*06b0*/  @!P5 IMAD R2, R2, UR8, R27 ;  /* 0x000000080202dc24 */ /* 0x000fe2000f8e021b */
[----:B------:R-:W2:Y:S01]  /*06c0*/  @!P6 LDG.E.U8 R36, desc[UR6][R36.64] ;  /* 0x000000062424e981 */ /* 0x000ea2000c1e1100 */
[C---:B-1----:R-:W-:Y:S02]  /*06d0*/  @P0 IADD3 R10, P1, PT, R9.reuse, R10, RZ ;  /* 0x0000000a090a0210 */ /* 0x042fe40007f3e0ff */
[----:B------:R-:W-:Y:S02]  /*06e0*/  @!P5 IMAD R2, R2, UR8, R31 ;  /* 0x000000080202dc24 */ /* 0x000fe4000f8e021f */
[----:B------:R-:W-:-:S05]  /*06f0*/  @P0 LEA.HI.X.SX32 R11, R9, R11, 0x1, P1 ;  /* 0x0000000b090b0211 */ /* 0x000fca00008f0eff */
[----:B------:R-:W4:Y:S01]  /*0700*/  @P0 LDG.E.U8 R10, desc[UR6][R10.64] ;  /* 0x000000060a0a0981 */ /* 0x000f22000c1e1100 */
[----:B0-----:R-:W-:-:S04]  /*0710*/  @!P5 IADD3 R6, P1, PT, R2, R6, RZ ;  /* 0x000000060206d210 */ /* 0x001fc80007f3e0ff */
[----:B------:R-:W-:-:S05]  /*0720*/  @!P5 LEA.HI.X.SX32 R7, R2, R7, 0x1, P1 ;  /* 0x000000070207d211 */ /* 0x000fca00008f0eff */
[----:B------:R0:W4:Y:S01]  /*0730*/  @!P5 LDG.E.U8 R6, desc[UR6][R6.64] ;  /* 0x000000060606d981 */ /* 0x000122000c1e1100 */
[----:B------:R-:W-:-:S04]  /*0740*/  FSETP.GEU.AND P1, PT, R14, 0.5, PT ;  /* 0x3f0000000e00780b */ /* 0x000fc80003f2e000 */
[----:B------:R-:W-:Y:S02]  /*0750*/  SEL R9, RZ, 0x2, P1 ;  /* 0x00000002ff097807 */ /* 0x000fe40000800000 */
[----:B------:R-:W-:Y:S02]  /*0760*/  @!P4 I2FP.F32.U32 R21, R16 ;  /* 0x000000100015c245 */ /* 0x000fe40000201000 */
[----:B-----5:R-:W-:Y:S02]  /*0770*/  @!P3 I2FP.F32.U32 R23, R18 ;  /* 0x000000120017b245 */ /* 0x020fe40000201000 */
[----:B------:R-:W-:Y:S02]  /*0780*/  FSETP.GEU.AND P4, PT, R21, 0.5, PT ;  /* 0x3f0000001500780b */ /* 0x000fe40003f8e000 */
[----:B---3--:R-:W-:Y:S02]  /*0790*/  @!P2 I2FP.F32.U32 R22, R32 ;  /* 0x000000200016a245 */ /* 0x008fe40000201000 */
[----:B0-----:R-:W-:-:S02]  /*07a0*/  SEL R7, RZ, 0x8, P4 ;  /* 0x00000008ff077807 */ /* 0x001fc40002000000 */
[----:B------:R-:W-:Y:S02]  /*07b0*/  FSETP.GEU.AND P2, PT, R23, 0.5, PT ;  /* 0x3f0000001700780b */ /* 0x000fe40003f4e000 */
[----:B------:R-:W-:Y:S01]  /*07c0*/  FSETP.GEU.AND P4, PT, R22, 0.5, PT ;  /* 0x3f0000001600780b */ /* 0x000fe20003f8e000 */
[----:B------:R-:W-:Y:S01]  /*07d0*/  BSSY.RECONVERGENT B0, `(.L_x_7) ;  /* 0x0000165000007945 */ /* 0x000fe20003800200 */
[----:B------:R-:W-:Y:S01]  /*07e0*/  FADD R14, R14, -0.5 ;  /* 0xbf0000000e0e7421 */ /* 0x000fe20000000000 */
[----:B------:R-:W-:Y:S01]  /*07f0*/  FADD R21, R21, -0.5 ;  /* 0xbf00000015157421 */ /* 0x000fe20000000000 */
[----:B------:R-:W-:Y:S01]  /*0800*/  FADD R23, R23, -0.5 ;  /* 0xbf00000017177421 */ /* 0x000fe20000000000 */
[----:B------:R-:W-:Y:S01]  /*0810*/  FADD R22, R22, -0.5 ;  /* 0xbf00000016167421 */ /* 0x000fe20000000000 */
[----:B--2---:R-:W-:-:S04]  /*0820*/  @!P6 I2FP.F32.U32 R0, R36 ;  /* 0x000000240000e245 */ /* 0x004fc80000201000 */
[----:B------:R-:W-:-:S04]  /*0830*/  FSETP.GEU.AND P1, PT, R0, 0.5, PT ;  /* 0x3f0000000000780b */ /* 0x000fc80003f2e000 */
[----:B------:R-:W-:Y:S02]  /*0840*/  SEL R4, RZ, 0x4, P1 ;  /* 0x00000004ff047807 */ /* 0x000fe40000800000 */
[----:B------:R-:W-:Y:S02]  /*0850*/  FSETP.GEU.AND P1, PT, R15, 0.5, PT ;  /* 0x3f0000000f00780b */ /* 0x000fe40003f2e000 */
[----:B----4-:R-:W-:Y:S02]  /*0860*/  @P0 I2FP.F32.U32 R20, R10 ;  /* 0x0000000a00140245 */ /* 0x010fe40000201000 */
[----:B------:R-:W-:Y:S02]  /*0870*/  SEL R2, RZ, 0x1, P1 ;  /* 0x00000001ff027807 */ /* 0x000fe40000800000 */
[----:B------:R-:W-:Y:S02]  /*0880*/  FSETP.GEU.AND P0, PT, R20, 0.5, PT ;  /* 0x3f0000001400780b */ /* 0x000fe40003f0e000 */
[----:B------:R-:W-:-:S02]  /*0890*/  IADD3 R2, PT, PT, R4, R9, R2 ;  /* 0x0000000904027210 */ /* 0x000fc40007ffe002 */
[----:B------:R-:W-:-:S04]  /*08a0*/  SEL R4, RZ, 0x10, P0 ;  /* 0x00000010ff047807 */ /* 0x000fc80000000000 */
[----:B------:R-:W-:Y:S02]  /*08b0*/  IADD3 R2, PT, PT, R4, R2, R7 ;  /* 0x0000000204027210 */ /* 0x000fe40007ffe007 */
[----:B------:R-:W-:-:S04]  /*08c0*/  @!P5 I2FP.F32.U32 R25, R6 ;  /* 0x000000060019d245 */ /* 0x000fc80000201000 */
[----:B------:R-:W-:Y:S02]  /*08d0*/  FSETP.GEU.AND P3, PT, R25, 0.5, PT ;  /* 0x3f0000001900780b */ /* 0x000fe40003f6e000 */
[----:B------:R-:W-:Y:S02]  /*08e0*/  SEL R7, RZ, 0x20, P2 ;  /* 0x00000020ff077807 */ /* 0x000fe40001000000 */
[----:B------:R-:W-:Y:S02]  /*08f0*/  SEL R4, RZ, 0x40, P3 ;  /* 0x00000040ff047807 */ /* 0x000fe40001800000 */
[----:B------:R-:W-:Y:S02]  /*0900*/  SEL R9, RZ, 0x80, P4 ;  /* 0x00000080ff097807 */ /* 0x000fe40002000000 */
[----:B------:R-:W-:-:S04]  /*0910*/  IADD3 R2, PT, PT, R4, R2, R7 ;  /* 0x0000000204027210 */ /* 0x000fc80007ffe007 */
[C---:B------:R-:W-:Y:S01]  /*0920*/  LOP3.LUT P2, RZ, R2.reuse, R9, RZ, 0xfc, !PT ;  /* 0x0000000902ff7212 */ /* 0x040fe2000784fcff */
[----:B------:R-:W-:-:S05]  /*0930*/  IMAD.IADD R32, R2, 0x1, R9 ;  /* 0x0000000102207824 */ /* 0x000fca00078e0209 */
[----:B------:R-:W-:Y:S01]  /*0940*/  ISETP.EQ.OR P2, PT, R32, 0xff, !P2 ;  /* 0x000000ff2000780c */ /* 0x000fe20005742670 */
[----:B------:R-:W-:Y:S02]  /*0950*/  IMAD.MOV.U32 R2, RZ, RZ, R0 ;  /* 0x000000ffff027224 */ /* 0x000fe400078e0000 */
[----:B------:R-:W-:Y:S01]  /*0960*/  FADD R15, R15, -0.5 ;  /* 0xbf0000000f0f7421 */ /* 0x000fe20000000000 */
[----:B------:R-:W-:Y:S01]  /*0970*/  FADD R20, R20, -0.5 ;  /* 0xbf00000014147421 */ /* 0x000fe20000000000 */
[----:B------:R-:W-:Y:S01]  /*0980*/  FADD R0, R0, -0.5 ;  /* 0xbf00000000007421 */ /* 0x000fe20000000000 */
[----:B------:R-:W-:-:S07]  /*0990*/  FADD R25, R25, -0.5 ;  /* 0xbf00000019197421 */ /* 0x000fce0000000000 */
[----:B------:R-:W-:Y:S05]  /*09a0*/  @P2 BRA `(.L_x_8) ;  /* 0x00000014001c2947 */ /* 0x000fea0003800000 */
[----:B------:R-:W0:Y:S01]  /*09b0*/  LDC.64 R6, c[0x0][0x390] ;  /* 0x0000e400ff067b82 */ /* 0x000e220000000a00 */
[----:B------:R-:W-:Y:S01]  /*09c0*/  FSETP.GEU.XOR P1, PT, R14, RZ, !P1 ;  /* 0x000000ff0e00720b */ /* 0x000fe20004f2e800 */
[----:B------:R-:W-:Y:S01]  /*09d0*/  BSSY.RECONVERGENT B3, `(.L_x_9) ;  /* 0x0000018000037945 */ /* 0x000fe20003800200 */
[----:B0-----:R-:W-:-:S04]  /*09e0*/  IMAD R33, R7, R6, R24 ;  /* 0x0000000607217224 */ /* 0x001fc800078e0218 */
[----:B------:R-:W-:-:S07]  /*09f0*/  VIADD R24, R33, 0xffffffff ;  /* 0xffffffff21187836 */ /* 0x000fce0000000000 */
[----:B------:R-:W-:Y:S05]  /*0a00*/  @P1 BRA `(.L_x_10) ;  /* 0x0000000000501947 */ /* 0x000fea0003800000 */
[----:B------:R-:W-:Y:S01]  /*0a10*/  FADD R10, -R14, R15 ;  /* 0x0000000f0e0a7221 */ /* 0x000fe20000000100 */
[----:B------:R-:W-:Y:S01]  /*0a20*/  BSSY.RECONVERGENT B4, `(.L_x_11) ;  /* 0x000000e000047945 */ /* 0x000fe20003800200 */
[----:B------:R-:W-:Y:S02]  /*0a30*/  I2FP.F32.S32 R6, R24 ;  /* 0x0000001800067245 */ /* 0x000fe40000201400 */
[----:B------:R-:W0:Y:S08]  /*0a40*/  MUFU.RCP R4, R10 ;  /* 0x0000000a00047308 */ /* 0x000e300000001000 */
[----:B------:R-:W1:Y:S01]  /*0a50*/  FCHK P1, R15, R10 ;  /* 0x0000000a0f007302 */ /* 0x000e620000020000 */
[----:B0-----:R-:W-:-:S04]  /*0a60*/  FFMA R7, -R10, R4, 1 ;  /* 0x3f8000000a077423 */ /* 0x001fc80000000104 */
[----:B------:R-:W-:-:S04]  /*0a70*/  FFMA R4, R4, R7, R4 ;  /* 0x0000000704047223 */ /* 0x000fc80000000004 */
[----:B------:R-:W-:-:S04]  /*0a80*/  FFMA R7, R15, R4, RZ ;  /* 0x000000040f077223 */ /* 0x000fc800000000ff */
[----:B------:R-:W-:-:S04]  /*0a90*/  FFMA R9, -R10, R7, R15 ;  /* 0x000000070a097223 */ /* 0x000fc8000000010f */
[----:B------:R-:W-:Y:S01]  /*0aa0*/  FFMA R4, R4, R9, R7 ;  /* 0x0000000904047223 */ /* 0x000fe20000000007 */
[----:B-1----:R-:W-:Y:S06]  /*0ab0*/  @!P1 BRA `(.L_x_12) ;  /* 0x0000000000109947 */ /* 0x002fec0003800000 */
[----:B------:R-:W-:Y:S01]  /*0ac0*/  IMAD.MOV.U32 R9, RZ, RZ, R10 ;  /* 0x000000ffff097224 */ /* 0x000fe200078e000a */
[----:B------:R-:W-:Y:S02]  /*0ad0*/  MOV R13, R15 ;  /* 0x0000000f000d7202 */ /* 0x000fe40000000f00 */
[----:B------:R-:W-:-:S07]  /*0ae0*/  MOV R18, 0xb00 ;  /* 0x00000b0000127802 */ /* 0x000fce0000000f00 */
[----:B------:R-:W-:Y:S05]  /*0af0*/  CALL.REL.NOINC `($__internal_0_$__cuda_sm3x_div_rn_noftz_f32_slowpath) ;  /* 0x0000001400d87944 */ /* 0x000fea0003c00000 */
.L_x_12:
[----:B------:R-:W-:Y:S05]  /*0b00*/  BSYNC.RECONVERGENT B4 ;  /* 0x0000000000047941 */ /* 0x000fea0003800200 */
.L_x_11:
[----:B------:R-:W-:Y:S01]  /*0b10*/  FADD R4, R8, R4 ;  /* 0x0000000408047221 */ /* 0x000fe20000000000 */
[----:B------:R-:W-:Y:S01]  /*0b20*/  IMAD.MOV.U32 R7, RZ, RZ, RZ ;  /* 0x000000ffff077224 */ /* 0x000fe200078e00ff */
[----:B------:R0:W-:Y:S04]  /*0b30*/  STL.64 [R1+0x10], RZ ;  /* 0x000010ff01007387 */ /* 0x0001e80000100a00 */
[----:B------:R0:W-:Y:S02]  /*0b40*/  STL.128 [R1], R4 ;  /* 0x0000000401007387 */ /* 0x0001e40000100c00 */
.L_x_10:
[----:B------:R-:W-:Y:S05]  /*0b50*/  BSYNC.RECONVERGENT B3 ;  /* 0x0000000000037941 */ /* 0x000fea0003800200 */
.L_x_9:
[----:B------:R-:W-:Y:S01]  /*0b60*/  FSETP.GEU.AND P1, PT, R21, RZ, PT ;  /* 0x000000ff1500720b */ /* 0x000fe20003f2e000 */
[----:B------:R-:W-:Y:S03]  /*0b70*/  BSSY.RECONVERGENT B3, `(.L_x_13) ;  /* 0x0000017000037945 */ /* 0x000fe60003800200 */
[----:B------:R-:W-:-:S13]  /*0b80*/  FSETP.LT.XOR P2, PT, R2, 0.5, P1 ;  /* 0x3f0000000200780b */ /* 0x000fda0000f41800 */
        /* <DEDUP_REMOVED lines=13> */
[----:B------:R-:W-:-:S07]  /*0c60*/  MOV R18, 0xc80 ;  /* 0x00000c8000127802 */ /* 0x000fce0000000f00 */
[----:B------:R-:W-:Y:S05]  /*0c70*/  CALL.REL.NOINC `($__internal_0_$__cuda_sm3x_div_rn_noftz_f32_slowpath) ;  /* 0x0000001400787944 */ /* 0x000fea0003c00000 */
.L_x_16:
[----:B------:R-:W-:Y:S05]  /*0c80*/  BSYNC.RECONVERGENT B4 ;  /* 0x0000000000047941 */ /* 0x000fea0003800200 */
.L_x_15:
[----:B------:R-:W-:Y:S01]  /*0c90*/  IMAD.MOV.U32 R17, RZ, RZ, RZ ;  /* 0x000000ffff117224 */ /* 0x000fe200078e00ff */
[----:B------:R-:W-:Y:S01]  /*0ca0*/  CS2R R18, SRZ ;  /* 0x0000000000127805 */ /* 0x000fe2000001ff00 */
[----:B------:R-:W-:-:S04]  /*0cb0*/  FADD R2, R8, R4 ;  /* 0x0000000408027221 */ /* 0x000fc80000000000 */
[----:B------:R1:W-:Y:S04]  /*0cc0*/  STL.128 [R1+0x20], R16 ;  /* 0x0000201001007387 */ /* 0x0003e80000100c00 */
[----:B------:R1:W-:Y:S02]  /*0cd0*/  STL.64 [R1+0x18], R2 ;  /* 0x0000180201007387 */ /* 0x0003e40000100a00 */
.L_x_14:
[----:B------:R-:W-:Y:S05]  /*0ce0*/  BSYNC.RECONVERGENT B3 ;  /* 0x0000000000037941 */ /* 0x000fea0003800200 */
.L_x_13:
[----:B------:R-:W-:Y:S01]  /*0cf0*/  FSETP.GEU.XOR P0, PT, R23, RZ, !P0 ;  /* 0x000000ff1700720b */ /* 0x000fe2000470e800 */
[----:B------:R-:W-:-:S12]  /*0d00*/  BSSY.RECONVERGENT B3, `(.L_x_17) ;  /* 0x0000015000037945 */ /* 0x000fd80003800200 */
[----:B------:R-:W-:Y:S05]  /*0d10*/  @P0 BRA `(.L_x_18) ;  /* 0x00000000004c0947 */ /* 0x000fea0003800000 */
[----:B------:R-:W-:Y:S01]  /*0d20*/  FADD R9, -R23, R20 ;  /* 0x0000001417097221 */ /* 0x000fe20000000100 */
[----:B------:R-:W-:Y:S01]  /*0d30*/  BSSY.RECONVERGENT B4, `(.L_x_19) ;  /* 0x000000d000047945 */ /* 0x000fe20003800200 */
[----:B0-----:R-:W-:Y:S02]  /*0d40*/  I2FP.F32.S32 R6, R33 ;  /* 0x0000002100067245 */ /* 0x001fe40000201400 */
[----:B-1----:R-:W0:Y:S08]  /*0d50*/  MUFU.RCP R2, R9 ;  /* 0x0000000900027308 */ /* 0x002e300000001000 */
        /* <DEDUP_REMOVED lines=10> */
.L_x_20:
[----:B------:R-:W-:Y:S05]  /*0e00*/  BSYNC.RECONVERGENT B4 ;  /* 0x0000000000047941 */ /* 0x000fea0003800200 */
.L_x_19:
[----:B------:R-:W-:Y:S01]  /*0e10*/  FADD R4, R8, R4 ;  /* 0x0000000408047221 */ /* 0x000fe20000000000 */
[----:B------:R-:W-:Y:S01]  /*0e20*/  IMAD.MOV.U32 R7, RZ, RZ, RZ ;  /* 0x000000ffff077224 */ /* 0x000fe200078e00ff */
[----:B------:R2:W-:Y:S04]  /*0e30*/  STL.64 [R1+0x40], RZ ;  /* 0x000040ff01007387 */ /* 0x0005e80000100a00 */
[----:B------:R2:W-:Y:S02]  /*0e40*/  STL.128 [R1+0x30], R4 ;  /* 0x0000300401007387 */ /* 0x0005e40000100c00 */
.L_x_18:
[----:B------:R-:W-:Y:S05]  /*0e50*/  BSYNC.RECONVERGENT B3 ;  /* 0x0000000000037941 */ /* 0x000fea0003800200 */
.L_x_17:
[----:B------:R-:W-:Y:S01]  /*0e60*/  FSETP.GEU.AND P0, PT, R22, RZ, PT ;  /* 0x000000ff1600720b */ /* 0x000fe20003f0e000 */
[----:B------:R-:W-:Y:S03]  /*0e70*/  BSSY.RECONVERGENT B3, `(.L_x_21) ;  /* 0x0000017000037945 */ /* 0x000fe60003800200 */
[----:B------:R-:W-:-:S13]  /*0e80*/  FSETP.LT.XOR P2, PT, R25, RZ, P0 ;  /* 0x000000ff1900720b */ /* 0x000fda0000741800 */
[----:B------:R-:W-:Y:S05]  /*0e90*/  @P2 BRA `(.L_x_22) ;  /* 0x0000000000502947 */ /* 0x000fea0003800000 */
[----:B------:R-:W-:Y:S01]  /*0ea0*/  FADD R9, -R22, R25 ;  /* 0x0000001916097221 */ /* 0x000fe20000000100 */
[----:B------:R-:W-:Y:S01]  /*0eb0*/  BSSY.RECONVERGENT B4, `(.L_x_23) ;  /* 0x000000d000047945 */ /* 0x000fe20003800200 */
[----:B-1----:R-:W-:Y:S02]  /*0ec0*/  I2FP.F32.S32 R16, R33 ;  /* 0x0000002100107245 */ /* 0x002fe40000201400 */
[----:B------:R-:W0:Y:S08]  /*0ed0*/  MUFU.RCP R2, R9 ;  /* 0x0000000900027308 */ /* 0x000e300000001000 */
[----:B------:R-:W1:Y:S01]  /*0ee0*/  FCHK P2, R25, R9 ;  /* 0x0000000919007302 */ /* 0x000e620000040000 */
[----:B0-2---:R-:W-:-:S04]  /*0ef0*/  FFMA R7, -R9, R2, 1 ;  /* 0x3f80000009077423 */ /* 0x005fc80000000102 */
[----:B------:R-:W-:-:S04]  /*0f00*/  FFMA R2, R2, R7, R2 ;  /* 0x0000000702027223 */ /* 0x000fc80000000002 */
[----:B------:R-:W-:-:S04]  /*0f10*/  FFMA R7, R25, R2, RZ ;  /* 0x0000000219077223 */ /* 0x000fc800000000ff */
[----:B------:R-:W-:-:S04]  /*0f20*/  FFMA R4, -R9, R7, R25 ;  /* 0x0000000709047223 */ /* 0x000fc80000000119 */
[----:B------:R-:W-:Y:S01]  /*0f30*/  FFMA R4, R2, R4, R7 ;  /* 0x0000000402047223 */ /* 0x000fe20000000007 */
[----:B-1----:R-:W-:Y:S06]  /*0f40*/  @!P2 BRA `(.L_x_24) ;  /* 0x00000000000ca947 */ /* 0x002fec0003800000 */
[----:B------:R-:W-:Y:S02]  /*0f50*/  MOV R13, R25 ;  /* 0x00000019000d7202 */ /* 0x000fe40000000f00 */
[----:B------:R-:W-:-:S07]  /*0f60*/  MOV R18, 0xf80 ;  /* 0x00000f8000127802 */ /* 0x000fce0000000f00 */
[----:B------:R-:W-:Y:S05]  /*0f70*/  CALL.REL.NOINC `($__internal_0_$__cuda_sm3x_div_rn_noftz_f32_slowpath) ;  /* 0x0000001000b87944 */ /* 0x000fea0003c00000 */
.L_x_24:
[----:B------:R-:W-:Y:S05]  /*0f80*/  BSYNC.RECONVERGENT B4 ;  /* 0x0000000000047941 */ /* 0x000fea0003800200 */
.L_x_23:
[----:B------:R-:W-:Y:S01]  /*0f90*/  FADD R2, R8, R4 ;  /* 0x0000000408027221 */ /* 0x000fe20000000000 */
[----:B------:R-:W-:Y:S01]  /*0fa0*/  IMAD.MOV.U32 R17, RZ, RZ, RZ ;  /* 0x000000ffff117224 */ /* 0x000fe200078e00ff */
[----:B------:R-:W-:-:S03]  /*0fb0*/  CS2R R18, SRZ ;  /* 0x0000000000127805 */ /* 0x000fc6000001ff00 */
[----:B------:R3:W-:Y:S04]  /*0fc0*/  STL.64 [R1+0x48], R2 ;  /* 0x0000480201007387 */ /* 0x0007e80000100a00 */
[----:B------:R3:W-:Y:S02]  /*0fd0*/  STL.128 [R1+0x50], R16 ;  /* 0x0000501001007387 */ /* 0x0007e40000100c00 */
.L_x_22:
[----:B------:R-:W-:Y:S05]  /*0fe0*/  BSYNC.RECONVERGENT B3 ;  /* 0x0000000000037941 */ /* 0x000fea0003800200 */
.L_x_21:
[----:B------:R-:W-:Y:S01]  /*0ff0*/  FSETP.GEU.AND P6, PT, R15, RZ, PT ;  /* 0x000000ff0f00720b */ /* 0x000fe20003fce000 */
[----:B------:R-:W-:Y:S03]  /*1000*/  BSSY.RECONVERGENT B3, `(.L_x_25) ;  /* 0x0000016000037945 */ /* 0x000fe60003800200 */
[----:B------:R-:W-:-:S13]  /*1010*/  FSETP.GEU.XOR P2, PT, R0, RZ, !P6 ;  /* 0x000000ff0000720b */ /* 0x000fda000774e800 */
[----:B------:R-:W-:Y:S05]  /*1020*/  @P2 BRA `(.L_x_26) ;  /* 0x00000000004c2947 */ /* 0x000fea0003800000 */
[----:B------:R-:W-:Y:S01]  /*1030*/  FADD R9, -R0, R15 ;  /* 0x0000000f00097221 */ /* 0x000fe20000000100 */
[----:B------:R-:W-:Y:S01]  /*1040*/  BSSY.RECONVERGENT B4, `(.L_x_27) ;  /* 0x000000d000047945 */ /* 0x000fe20003800200 */
[----:B------:R-:W-:Y:S02]  /*1050*/  I2FP.F32.S32 R10, R24 ;  /* 0x00000018000a7245 */ /* 0x000fe40000201400 */
[----:B-1-3--:R-:W0:Y:S08]  /*1060*/  MUFU.RCP R2, R9 ;  /* 0x0000000900027308 */ /* 0x00ae300000001000 */
[----:B------:R-:W1:Y:S01]  /*1070*/  FCHK P2, R15, R9 ;  /* 0x000000090f007302 */ /* 0x000e620000040000 */
[----:B0-2---:R-:W-:-:S04]  /*1080*/  FFMA R7, -R9, R2, 1 ;  /* 0x3f80000009077423 */ /* 0x005fc80000000102 */
        /* <DEDUP_REMOVED lines=8> */
.L_x_28:
[----:B------:R-:W-:Y:S05]  /*1110*/  BSYNC.RECONVERGENT B4 ;  /* 0x0000000000047941 */ /* 0x000fea0003800200 */
.L_x_27:
[----:B------:R-:W-:Y:S01]  /*1120*/  FADD R9, R5, R4 ;  /* 0x0000000405097221 */ /* 0x000fe20000000000 */
[----:B------:R-:W-:Y:S01]  /*1130*/  IMAD.MOV.U32 R11, RZ, RZ, RZ ;  /* 0x000000ffff0b7224 */ /* 0x000fe200078e00ff */
[----:B------:R4:W-:Y:S04]  /*1140*/  STL.64 [R1+0x70], RZ ;  /* 0x000070ff01007387 */ /* 0x0009e80000100a00 */
[----:B------:R4:W-:Y:S02]  /*1150*/  STL.128 [R1+0x60], R8 ;  /* 0x0000600801007387 */ /* 0x0009e40000100c00 */
.L_x_26:
[----:B------:R-:W-:Y:S05]  /*1160*/  BSYNC.RECONVERGENT B3 ;  /* 0x0000000000037941 */ /* 0x000fea0003800200 */
.L_x_25:
[C---:B------:R-:W-:Y:S01]  /*1170*/  FSETP.LT.XOR P1, PT, R14.reuse, RZ, P1 ;  /* 0x000000ff0e00720b */ /* 0x040fe20000f21800 */
[----:B------:R-:W-:Y:S01]  /*1180*/  BSSY.RECONVERGENT B3, `(.L_x_29) ;  /* 0x0000018000037945 */ /* 0x000fe20003800200 */
[----:B------:R-:W-:-:S04]  /*1190*/  FSETP.GEU.AND P2, PT, R14, RZ, PT ;  /* 0x000000ff0e00720b */ /* 0x000fc80003f4e000 */
[----:B-1-3--:R-:W-:-:S07]  /*11a0*/  P2R R2, PR, RZ, 0x4 ;  /* 0x00000004ff027803 */ /* 0x00afce0000000000 */
[----:B------:R-:W-:Y:S05]  /*11b0*/  @P1 BRA `(.L_x_30) ;  /* 0x0000000000501947 */ /* 0x000fea0003800000 */
[----:B----4-:R-:W-:Y:S01]  /*11c0*/  FADD R9, -R21, R14 ;  /* 0x0000000e15097221 */ /* 0x010fe20000000100 */
[----:B------:R-:W-:Y:S01]  /*11d0*/  BSSY.RECONVERGENT B4, `(.L_x_31) ;  /* 0x000000d000047945 */ /* 0x000fe20003800200 */
[----:B------:R-:W-:Y:S02]  /*11e0*/  I2FP.F32.S32 R16, R24 ;  /* 0x0000001800107245 */ /* 0x000fe40000201400 */
[----:B0-2---:R-:W0:Y:S08]  /*11f0*/  MUFU.RCP R4, R9 ;  /* 0x0000000900047308 */ /* 0x005e300000001000 */
        /* <DEDUP_REMOVED lines=10> */
.L_x_32:
[----:B------:R-:W-:Y:S05]  /*12a0*/  BSYNC.RECONVERGENT B4 ;  /* 0x0000000000047941 */ /* 0x000fea0003800200 */
.L_x_31:
[----:B------:R-:W-:Y:S01]  /*12b0*/  IMAD.MOV.U32 R17, RZ, RZ, RZ ;  /* 0x000000ffff117224 */ /* 0x000fe200078e00ff */
[----:B------:R-:W-:Y:S01]  /*12c0*/  CS2R R18, SRZ ;  /* 0x0000000000127805 */ /* 0x000fe2000001ff00 */
[----:B------:R-:W-:-:S04]  /*12d0*/  FADD R13, R5, R4 ;  /* 0x00000004050d7221 */ /* 0x000fc80000000000 */
[----:B------:R1:W-:Y:S04]  /*12e0*/  STL.128 [R1+0x80], R16 ;  /* 0x0000801001007387 */ /* 0x0003e80000100c00 */
[----:B------:R1:W-:Y:S02]  /*12f0*/  STL.64 [R1+0x78], R12 ;  /* 0x0000780c01007387 */ /* 0x0003e40000100a00 */
.L_x_30:
[----:B------:R-:W-:Y:S05]  /*1300*/  BSYNC.RECONVERGENT B3 ;  /* 0x0000000000037941 */ /* 0x000fea0003800200 */
.L_x_29:
[----:B------:R-:W-:Y:S01]  /*1310*/  FSETP.GEU.AND P1, PT, R25, RZ, PT ;  /* 0x000000ff1900720b */ /* 0x000fe20003f2e000 */
[----:B------:R-:W-:Y:S03]  /*1320*/  BSSY.RECONVERGENT B3, `(.L_x_33) ;  /* 0x0000016000037945 */ /* 0x000fe60003800200 */
[----:B------:R-:W-:-:S13]  /*1330*/  FSETP.LT.XOR P1, PT, R20, RZ, P1 ;  /* 0x000000ff1400720b */ /* 0x000fda0000f21800 */
[----:B------:R-:W-:Y:S05]  /*1340*/  @P1 BRA `(.L_x_34) ;  /* 0x00000000004c1947 */ /* 0x000fea0003800000 */
[----:B----4-:R-:W-:Y:S01]  /*1350*/  FADD R9, -R25, R20 ;  /* 0x0000001419097221 */ /* 0x010fe20000000100 */
[----:B------:R-:W-:Y:S01]  /*1360*/  BSSY.RECONVERGENT B4, `(.L_x_35) ;  /* 0x000000d000047945 */ /* 0x000fe20003800200 */
[----:B------:R-:W-:Y:S02]  /*1370*/  I2FP.F32.S32 R10, R33 ;  /* 0x00000021000a7245 */ /* 0x000fe40000201400 */
[----:B0-2---:R-:W0:Y:S08]  /*1380*/  MUFU.RCP R4, R9 ;  /* 0x0000000900047308 */ /* 0x005e300000001000 */
[----:B------:R-:W2:Y:S01]  /*1390*/  FCHK P1, R20, R9 ;  /* 0x0000000914007302 */ /* 0x000ea20000020000 */
[----:B0-----:R-:W-:-:S04]  /*13a0*/  FFMA R7, -R9, R4, 1 ;  /* 0x3f80000009077423 */ /* 0x001fc80000000104 */
[----:B------:R-:W-:-:S04]  /*13b0*/  FFMA R7, R4, R7, R4 ;  /* 0x0000000704077223 */ /* 0x000fc80000000004 */
[----:B------:R-:W-:-:S04]  /*13c0*/  FFMA R4, R20, R7, RZ ;  /* 0x0000000714047223 */ /* 0x000fc800000000ff */
[----:B------:R-:W-:-:S04]  /*13d0*/  FFMA R6, -R9, R4, R20 ;  /* 0x0000000409067223 */ /* 0x000fc80000000114 */
[----:B------:R-:W-:Y:S01]  /*13e0*/  FFMA R4, R7, R6, R4 ;  /* 0x0000000607047223 */ /* 0x000fe20000000004 */
[----:B--2---:R-:W-:Y:S06]  /*13f0*/  @!P1 BRA `(.L_x_36) ;  /* 0x00000000000c9947 */ /* 0x004fec0003800000 */
[----:B-1----:R-:W-:Y:S02]  /*1400*/  MOV R13, R20 ;  /* 0x00000014000d7202 */ /* 0x002fe40000000f00 */
[----:B------:R-:W-:-:S07]  /*1410*/  MOV R18, 0x1430 ;  /* 0x0000143000127802 */ /* 0x000fce0000000f00 */
[----:B------:R-:W-:Y:S05]  /*1420*/  CALL.REL.NOINC `($__internal_0_$__cuda_sm3x_div_rn_noftz_f32_slowpath) ;  /* 0x0000000c008c7944 */ /* 0x000fea0003c00000 */
.L_x_36:
[----:B------:R-:W-:Y:S05]  /*1430*/  BSYNC.RECONVERGENT B4 ;  /* 0x0000000000047941 */ /* 0x000fea0003800200 */
.L_x_35:
[----:B------:R-:W-:Y:S01]  /*1440*/  FADD R9, R5, R4 ;  /* 0x0000000405097221 */ /* 0x000fe20000000000 */
[----:B------:R-:W-:Y:S01]  /*1450*/  IMAD.MOV.U32 R11, RZ, RZ, RZ ;  /* 0x000000ffff0b7224 */ /* 0x000fe200078e00ff */
[----:B------:R3:W-:Y:S04]  /*1460*/  STL.64 [R1+0xa0], RZ ;  /* 0x0000a0ff01007387 */ /* 0x0007e80000100a00 */
[----:B------:R3:W-:Y:S02]  /*1470*/  STL.128 [R1+0x90], R8 ;  /* 0x0000900801007387 */ /* 0x0007e40000100c00 */
.L_x_34:
[----:B------:R-:W-:Y:S05]  /*1480*/  BSYNC.RECONVERGENT B3 ;  /* 0x0000000000037941 */ /* 0x000fea0003800200 */
.L_x_33:
[----:B------:R-:W-:Y:S01]  /*1490*/  FSETP.LT.XOR P0, PT, R23, RZ, P0 ;  /* 0x000000ff1700720b */ /* 0x000fe20000701800 */
[----:B------:R-:W-:-:S12]  /*14a0*/  BSSY.RECONVERGENT B3, `(.L_x_37) ;  /* 0x0000016000037945 */ /* 0x000fd80003800200 */
[----:B------:R-:W-:Y:S05]  /*14b0*/  @P0 BRA `(.L_x_38) ;  /* 0x0000000000500947 */ /* 0x000fea0003800000 */
[----:B---34-:R-:W-:Y:S01]  /*14c0*/  FADD R9, -R22, R23 ;  /* 0x0000001716097221 */ /* 0x018fe20000000100 */
[----:B------:R-:W-:Y:S01]  /*14d0*/  BSSY.RECONVERGENT B4, `(.L_x_39) ;  /* 0x000000d000047945 */ /* 0x000fe20003800200 */
[----:B-1----:R-:W-:Y:S02]  /*14e0*/  I2FP.F32.S32 R16, R33 ;  /* 0x0000002100107245 */ /* 0x002fe40000201400 */
        /* <DEDUP_REMOVED lines=11> */
.L_x_40:
[----:B------:R-:W-:Y:S05]  /*15a0*/  BSYNC.RECONVERGENT B4 ;  /* 0x0000000000047941 */ /* 0x000fea0003800200 */
.L_x_39:
[----:B------:R-:W-:Y:S01]  /*15b0*/  FADD R13, R5, R4 ;  /* 0x00000004050d7221 */ /* 0x000fe20000000000 */
[----:B------:R-:W-:Y:S01]  /*15c0*/  IMAD.MOV.U32 R17, RZ, RZ, RZ ;  /* 0x000000ffff117224 */ /* 0x000fe200078e00ff */
[----:B------:R-:W-:-:S03]  /*15d0*/  CS2R R18, SRZ ;  /* 0x0000000000127805 */ /* 0x000fc6000001ff00 */
[----:B------:R0:W-:Y:S04]  /*15e0*/  STL.64 [R1+0xa8], R12 ;  /* 0x0000a80c01007387 */ /* 0x0001e80000100a00 */
[----:B------:R0:W-:Y:S02]  /*15f0*/  STL.128 [R1+0xb0], R16 ;  /* 0x0000b01001007387 */ /* 0x0001e40000100c00 */
.L_x_38:
[----:B------:R-:W-:Y:S05]  /*1600*/  BSYNC.RECONVERGENT B3 ;  /* 0x0000000000037941 */ /* 0x000fea0003800200 */
.L_x_37:
[----:B------:R-:W-:Y:S01]  /*1610*/  FSETP.GEU.XOR P6, PT, R20, RZ, !P6 ;  /* 0x000000ff1400720b */ /* 0x000fe200077ce800 */
[----:B------:R-:W-:-:S12]  /*1620*/  BSSY.RECONVERGENT B3, `(.L_x_41) ;  /* 0x0000017000037945 */ /* 0x000fd80003800200 */
[----:B------:R-:W-:Y:S05]  /*1630*/  @P6 BRA `(.L_x_42) ;  /* 0x0000000000546947 */ /* 0x000fea0003800000 */
[----:B---34-:R-:W-:Y:S01]  /*1640*/  FADD R10, -R20, R15 ;  /* 0x0000000f140a7221 */ /* 0x018fe20000000100 */
[----:B------:R-:W-:Y:S01]  /*1650*/  BSSY.RECONVERGENT B4, `(.L_x_43) ;  /* 0x000000e000047945 */ /* 0x000fe20003800200 */
[----:B0-2---:R-:W-:Y:S02]  /*1660*/  I2FP.F32.S32 R6, R24 ;  /* 0x0000001800067245 */ /* 0x005fe40000201400 */
[----:B------:R-:W0:Y:S08]  /*1670*/  MUFU.RCP R4, R10 ;  /* 0x0000000a00047308 */ /* 0x000e300000001000 */
[----:B------:R-:W2:Y:S01]  /*1680*/  FCHK P0, R15, R10 ;  /* 0x0000000a0f007302 */ /* 0x000ea20000000000 */
[----:B0-----:R-:W-:-:S04]  /*1690*/  FFMA R7, -R10, R4, 1 ;  /* 0x3f8000000a077423 */ /* 0x001fc80000000104 */
[----:B------:R-:W-:-:S04]  /*16a0*/  FFMA R4, R4, R7, R4 ;  /* 0x0000000704047223 */ /* 0x000fc80000000004 */
[----:B------:R-:W-:-:S04]  /*16b0*/  FFMA R7, R15, R4, RZ ;  /* 0x000000040f077223 */ /* 0x000fc800000000ff */
[----:B------:R-:W-:-:S04]  /*16c0*/  FFMA R9, -R10, R7, R15 ;  /* 0x000000070a097223 */ /* 0x000fc8000000010f */
[----:B------:R-:W-:Y:S01]  /*16d0*/  FFMA R4, R4, R9, R7 ;  /* 0x0000000904047223 */ /* 0x000fe20000000007 */
[----:B--2---:R-:W-:Y:S06]  /*16e0*/  @!P0 BRA `(.L_x_44) ;  /* 0x0000000000108947 */ /* 0x004fec0003800000 */
[----:B------:R-:W-:Y:S01]  /*16f0*/  IMAD.MOV.U32 R9, RZ, RZ, R10 ;  /* 0x000000ffff097224 */ /* 0x000fe200078e000a */
[----:B-1----:R-:W-:Y:S01]  /*1700*/  MOV R18, 0x1730 ;  /* 0x0000173000127802 */ /* 0x002fe20000000f00 */
[----:B------:R-:W-:-:S07]  /*1710*/  IMAD.MOV.U32 R13, RZ, RZ, R15 ;  /* 0x000000ffff0d7224 */ /* 0x000fce00078e000f */
[----:B------:R-:W-:Y:S05]  /*1720*/  CALL.REL.NOINC `($__internal_0_$__cuda_sm3x_div_rn_noftz_f32_slowpath) ;  /* 0x0000000800cc7944 */ /* 0x000fea0003c00000 */
.L_x_44:
[----:B------:R-:W-:Y:S05]  /*1730*/  BSYNC.RECONVERGENT B4 ;  /* 0x0000000000047941 */ /* 0x000fea0003800200 */
.L_x_43:
[----:B------:R-:W-:Y:S01]  /*1740*/  FADD R6, R6, R4 ;  /* 0x0000000406067221 */ /* 0x000fe20000000000 */
[----:B------:R-:W-:Y:S01]  /*1750*/  MOV R4, R8 ;  /* 0x0000000800047202 */ /* 0x000fe20000000f00 */
[----:B------:R-:W-:Y:S01]  /*1760*/  IMAD.MOV.U32 R7, RZ, RZ, RZ ;  /* 0x000000ffff077224 */ /* 0x000fe200078e00ff */
[----:B------:R0:W-:Y:S04]  /*1770*/  STL.64 [R1+0xd0], RZ ;  /* 0x0000d0ff01007387 */ /* 0x0001e80000100a00 */
[----:B------:R0:W-:Y:S02]  /*1780*/  STL.128 [R1+0xc0], R4 ;  /* 0x0000c00401007387 */ /* 0x0001e40000100c00 */
.L_x_42:
[----:B------:R-:W-:Y:S05]  /*1790*/  BSYNC.RECONVERGENT B3 ;  /* 0x0000000000037941 */ /* 0x000fea0003800200 */
.L_x_41:
[----:B------:R-:W-:Y:S01]  /*17a0*/  ISETP.NE.AND P0, PT, R2, RZ, PT ;  /* 0x000000ff0200720c */ /* 0x000fe20003f05270 */
[----:B------:R-:W-:Y:S03]  /*17b0*/  BSSY.RECONVERGENT B3, `(.L_x_45) ;  /* 0x0000018000037945 */ /* 0x000fe60003800200 */
[----:B------:R-:W-:-:S13]  /*17c0*/  FSETP.GEU.XOR P0, PT, R23, RZ, !P0 ;  /* 0x000000ff1700720b */ /* 0x000fda000470e800 */
[----:B------:R-:W-:Y:S05]  /*17d0*/  @P0 BRA `(.L_x_46) ;  /* 0x0000000000540947 */ /* 0x000fea0003800000 */
[----:B---34-:R-:W-:Y:S01]  /*17e0*/  FADD R9, -R23, R14 ;  /* 0x0000000e17097221 */ /* 0x018fe20000000100 */
[----:B------:R-:W-:Y:S01]  /*17f0*/  BSSY.RECONVERGENT B4, `(.L_x_47) ;  /* 0x000000d000047945 */ /* 0x000fe20003800200 */
[----:B01----:R-:W-:Y:S02]  /*1800*/  I2FP.F32.S32 R16, R24 ;  /* 0x0000001800107245 */ /* 0x003fe40000201400 */
[----:B------:R-:W2:Y:S08]  /*1810*/  MUFU.RCP R2, R9 ;  /* 0x0000000900027308 */ /* 0x000eb00000001000 */
[----:B------:R-:W0:Y:S01]  /*1820*/  FCHK P0, R14, R9 ;  /* 0x000000090e007302 */ /* 0x000e220000000000 */
[----:B--2---:R-:W-:-:S04]  /*1830*/  FFMA R7, -R9, R2, 1 ;  /* 0x3f80000009077423 */ /* 0x004fc80000000102 */
[----:B------:R-:W-:-:S04]  /*1840*/  FFMA R7, R2, R7, R2 ;  /* 0x0000000702077223 */ /* 0x000fc80000000002 */
[----:B------:R-:W-:-:S04]  /*1850*/  FFMA R2, R14, R7, RZ ;  /* 0x000000070e027223 */ /* 0x000fc800000000ff */
[----:B------:R-:W-:-:S04]  /*1860*/  FFMA R4, -R9, R2, R14 ;  /* 0x0000000209047223 */ /* 0x000fc8000000010e */
[----:B------:R-:W-:Y:S01]  /*1870*/  FFMA R4, R7, R4, R2 ;  /* 0x0000000407047223 */ /* 0x000fe20000000002 */
[----:B0-----:R-:W-:Y:S06]  /*1880*/  @!P0 BRA `(.L_x_48) ;  /* 0x00000000000c8947 */ /* 0x001fec0003800000 */
[----:B------:R-:W-:Y:S01]  /*1890*/  IMAD.MOV.U32 R13, RZ, RZ, R14 ;  /* 0x000000ffff0d7224 */ /* 0x000fe200078e000e */
[----:B------:R-:W-:-:S07]  /*18a0*/  MOV R18, 0x18c0 ;  /* 0x000018c000127802 */ /* 0x000fce0000000f00 */
[----:B------:R-:W-:Y:S05]  /*18b0*/  CALL.REL.NOINC `($__internal_0_$__cuda_sm3x_div_rn_noftz_f32_slowpath) ;  /* 0x0000000800687944 */ /* 0x000fea0003c00000 */
.L_x_48:
[----:B------:R-:W-:Y:S05]  /*18c0*/  BSYNC.RECONVERGENT B4 ;  /* 0x0000000000047941 */ /* 0x000fea0003800200 */
.L_x_47:
[----:B------:R-:W-:Y:S01]  /*18d0*/  FADD R16, R16, R4 ;  /* 0x0000000410107221 */ /* 0x000fe20000000000 */
[----:B------:R-:W-:Y:S01]  /*18e0*/  IMAD.MOV.U32 R4, RZ, RZ, R12 ;  /* 0x000000ffff047224 */ /* 0x000fe200078e000c */
[----:B------:R-:W-:Y:S01]  /*18f0*/  CS2R R18, SRZ ;  /* 0x0000000000127805 */ /* 0x000fe2000001ff00 */
[----:B------:R-:W-:-:S03]  /*1900*/  IMAD.MOV.U32 R17, RZ, RZ, RZ ;  /* 0x000000ffff117224 */ /* 0x000fc600078e00ff */
[----:B------:R0:W-:Y:S04]  /*1910*/  STL.64 [R1+0xd8], R4 ;  /* 0x0000d80401007387 */ /* 0x0001e80000100a00 */
[----:B------:R0:W-:Y:S02]  /*1920*/  STL.128 [R1+0xe0], R16 ;  /* 0x0000e01001007387 */ /* 0x0001e40000100c00 */
.L_x_46:
[----:B------:R-:W-:Y:S05]  /*1930*/  BSYNC.RECONVERGENT B3 ;  /* 0x0000000000037941 */ /* 0x000fea0003800200 */
.L_x_45:
[----:B------:R-:W-:Y:S01]  /*1940*/  FSETP.GEU.AND P0, PT, R25, RZ, PT ;  /* 0x000000ff1900720b */ /* 0x000fe20003f0e000 */
[----:B------:R-:W-:Y:S03]  /*1950*/  BSSY.RECONVERGENT B3, `(.L_x_49) ;  /* 0x0000017000037945 */ /* 0x000fe60003800200 */
[----:B------:R-:W-:-:S13]  /*1960*/  FSETP.LT.XOR P0, PT, R0, RZ, P0 ;  /* 0x000000ff0000720b */ /* 0x000fda0000701800 */
[----:B------:R-:W-:Y:S05]  /*1970*/  @P0 BRA `(.L_x_50) ;  /* 0x0000000000500947 */ /* 0x000fea0003800000 */
[----:B---34-:R-:W-:Y:S01]  /*1980*/  FADD R9, -R25, R0 ;  /* 0x0000000019097221 */ /* 0x018fe20000000100 */
[----:B------:R-:W-:Y:S01]  /*1990*/  BSSY.RECONVERGENT B4, `(.L_x_51) ;  /* 0x000000d000047945 */ /* 0x000fe20003800200 */
[----:B------:R-:W-:Y:S02]  /*19a0*/  I2FP.F32.S32 R10, R24 ;  /* 0x00000018000a7245 */ /* 0x000fe40000201400 */
[----:B------:R-:W0:Y:S08]  /*19b0*/  MUFU.RCP R2, R9 ;  /* 0x0000000900027308 */ /* 0x000e300000001000 */
[----:B------:R-:W3:Y:S01]  /*19c0*/  FCHK P0, R0, R9 ;  /* 0x0000000900007302 */ /* 0x000ee20000000000 */
[----:B0-2---:R-:W-:-:S04]  /*19d0*/  FFMA R7, -R9, R2, 1 ;  /* 0x3f80000009077423 */ /* 0x005fc80000000102 */
[----:B------:R-:W-:-:S04]  /*19e0*/  FFMA R7, R2, R7, R2 ;  /* 0x0000000702077223 */ /* 0x000fc80000000002 */
[----:B------:R-:W-:-:S04]  /*19f0*/  FFMA R2, R0, R7, RZ ;  /* 0x0000000700027223 */ /* 0x000fc800000000ff */
[----:B------:R-:W-:-:S04]  /*1a00*/  FFMA R4, -R9, R2, R0 ;  /* 0x0000000209047223 */ /* 0x000fc80000000100 */
[----:B------:R-:W-:Y:S01]  /*1a10*/  FFMA R4, R7, R4, R2 ;  /* 0x0000000407047223 */ /* 0x000fe20000000002 */
[----:B---3--:R-:W-:Y:S06]  /*1a20*/  @!P0 BRA `(.L_x_52) ;  /* 0x00000000000c8947 */ /* 0x008fec0003800000 */
[----:B-1----:R-:W-:Y:S01]  /*1a30*/  IMAD.MOV.U32 R13, RZ, RZ, R0 ;  /* 0x000000ffff0d7224 */ /* 0x002fe200078e0000 */
[----:B------:R-:W-:-:S07]  /*1a40*/  MOV R18, 0x1a60 ;  /* 0x00001a6000127802 */ /* 0x000fce0000000f00 */
[----:B------:R-:W-:Y:S05]  /*1a50*/  CALL.REL.NOINC `($__internal_0_$__cuda_sm3x_div_rn_noftz_f32_slowpath) ;  /* 0x0000000800007944 */ /* 0x000fea0003c00000 */
.L_x_52:
[----:B------:R-:W-:Y:S05]  /*1a60*/  BSYNC.RECONVERGENT B4 ;  /* 0x0000000000047941 */ /* 0x000fea0003800200 */
.L_x_51:
[----:B------:R-:W-:Y:S01]  /*1a70*/  FADD R10, R10, R4 ;  /* 0x000000040a0a7221 */ /* 0x000fe20000000000 */
[----:B------:R-:W-:Y:S01]  /*1a80*/  MOV R9, R3 ;  /* 0x0000000300097202 */ /* 0x000fe20000000f00 */
[----:B------:R-:W-:Y:S01]  /*1a90*/  IMAD.MOV.U32 R11, RZ, RZ, RZ ;  /* 0x000000ffff0b7224 */ /* 0x000fe200078e00ff */
[----:B------:R0:W-:Y:S04]  /*1aa0*/  STL.64 [R1+0x100], RZ ;  /* 0x000100ff01007387 */ /* 0x0001e80000100a00 */
[----:B------:R0:W-:Y:S02]  /*1ab0*/  STL.128 [R1+0xf0], R8 ;  /* 0x0000f00801007387 */ /* 0x0001e40000100c00 */
.L_x_50:
[----:B------:R-:W-:Y:S05]  /*1ac0*/  BSYNC.RECONVERGENT B3 ;  /* 0x0000000000037941 */ /* 0x000fea0003800200 */
.L_x_49:
[----:B------:R-:W-:Y:S01]  /*1ad0*/  FSETP.GEU.AND P0, PT, R22, RZ, PT ;  /* 0x000000ff1600720b */ /* 0x000fe20003f0e000 */
[----:B------:R-:W-:Y:S03]  /*1ae0*/  BSSY.RECONVERGENT B3, `(.L_x_53) ;  /* 0x0000018000037945 */ /* 0x000fe60003800200 */
[----:B------:R-:W-:-:S13]  /*1af0*/  FSETP.LT.XOR P0, PT, R21, RZ, P0 ;  /* 0x000000ff1500720b */ /* 0x000fda0000701800 */
[----:B------:R-:W-:Y:S05]  /*1b00*/  @P0 BRA `(.L_x_54) ;  /* 0x0000000000540947 */ /* 0x000fea0003800000 */
[----:B0--34-:R-:W-:Y:S01]  /*1b10*/  FADD R9, -R22, R21 ;  /* 0x0000001516097221 */ /* 0x019fe20000000100 */
[----:B------:R-:W-:Y:S01]  /*1b20*/  BSSY.RECONVERGENT B4, `(.L_x_55) ;  /* 0x000000d000047945 */ /* 0x000fe20003800200 */
[----:B-1----:R-:W-:Y:S02]  /*1b30*/  I2FP.F32.S32 R16, R24 ;  /* 0x0000001800107245 */ /* 0x002fe40000201400 */
        /* <DEDUP_REMOVED lines=11> */
.L_x_56:
[----:B------:R-:W-:Y:S05]  /*1bf0*/  BSYNC.RECONVERGENT B4 ;  /* 0x0000000000047941 */ /* 0x000fea0003800200 */
.L_x_55:
[----:B------:R-:W-:Y:S01]  /*1c00*/  FADD R16, R16, R4 ;  /* 0x0000000410107221 */ /* 0x000fe20000000000 */
[----:B------:R-:W-:Y:S01]  /*1c10*/  IMAD.MOV.U32 R2, RZ, RZ, R12 ;  /* 0x000000ffff027224 */ /* 0x000fe200078e000c */
[----:B------:R-:W-:Y:S01]  /*1c20*/  CS2R R18, SRZ ;  /* 0x0000000000127805 */ /* 0x000fe2000001ff00 */
[----:B------:R-:W-:-:S03]  /*1c30*/  IMAD.MOV.U32 R17, RZ, RZ, RZ ;  /* 0x000000ffff117224 */ /* 0x000fc600078e00ff */
[----:B------:R0:W-:Y:S04]  /*1c40*/  STL.64 [R1+0x108], R2 ;  /* 0x0001080201007387 */ /* 0x0001e80000100a00 */
[----:B------:R0:W-:Y:S02]  /*1c50*/  STL.128 [R1+0x110], R16 ;  /* 0x0001101001007387 */ /* 0x0001e40000100c00 */
.L_x_54:
[----:B------:R-:W-:Y:S05]  /*1c60*/  BSYNC.RECONVERGENT B3 ;  /* 0x0000000000037941 */ /* 0x000fea0003800200 */
.L_x_53:
[----:B0-2---:R-:W-:Y:S01]  /*1c70*/  IMAD.SHL.U32 R6, R32, 0x8, RZ ;  /* 0x0000000820067824 */ /* 0x005fe200078e00ff */
[----:B---34-:R-:W0:Y:S01]  /*1c80*/  LDC.64 R10, c[0x0][0x3a8] ;  /* 0x0000ea00ff0a7b82 */ /* 0x018e220000000a00 */
[----:B------:R-:W-:-:S04]  /*1c90*/  VOTE.ANY R2, PT, PT ;  /* 0x0000000000027806 */ /* 0x000fc800038e0100 */
[----:B------:R-:W-:-:S03]  /*1ca0*/  ISETP.EQ.U32.AND P1, PT, R2, -0x1, PT ;  /* 0xffffffff0200780c */ /* 0x000fc60003f22070 */
[----:B------:R-:W2:Y:S02]  /*1cb0*/  LDC.64 R6, c[0x3][R6] ;  /* 0x00c0000006067b82 */ /* 0x000ea40000000a00 */
[----:B--2---:R-:W-:-:S05]  /*1cc0*/  LOP3.LUT P0, R2, R6, 0xf, RZ, 0xc0, !PT ;  /* 0x0000000f06027812 */ /* 0x004fca000780c0ff */
[----:B-1----:R-:W-:-:S05]  /*1cd0*/  IMAD R13, R2, 0x3, RZ ;  /* 0x00000003020d7824 */ /* 0x002fca00078e02ff */
[----:B0-----:R0:W5:Y:S01]  /*1ce0*/  @!P1 ATOMG.E.ADD.STRONG.GPU PT, R2, desc[UR6][R10.64], R13 ;  /* 0x8000000d0a0299a8 */ /* 0x00116200081ef106 */
[----:B------:R-:W-:Y:S05]  /*1cf0*/  @!P1 BRA `(.L_x_57) ;  /* 0x0000000000449947 */ /* 0x000fea0003800000 */
[----:B-----5:R-:W1:Y:S01]  /*1d00*/  SHFL.UP P1, R2, R13, 0x1, RZ ;  /* 0x042000000d027989 */ /* 0x020e6200000200ff */
[----:B------:R-:W-:Y:S01]  /*1d10*/  MOV R9, R13 ;  /* 0x0000000d00097202 */ /* 0x000fe20000000f00 */
[----:B------:R-:W2:Y:S01]  /*1d20*/  S2R R4, SR_LANEID ;  /* 0x0000000000047919 */ /* 0x000ea20000000000 */
[----:B-1----:R-:W-:-:S05]  /*1d30*/  @P1 IMAD.IADD.U32 R9, R13, 0x1, R2 ;  /* 0x000000010d091824 */ /* 0x002fca00078e0002 */
[----:B------:R-:W1:Y:S01]  /*1d40*/  SHFL.UP P1, R2, R9, 0x2, RZ ;  /* 0x0440000009027989 */ /* 0x000e6200000200ff */
[----:B--2---:R-:W-:Y:S01]  /*1d50*/  ISETP.EQ.U32.AND P2, PT, R4, 0x1f, PT ;  /* 0x0000001f0400780c */ /* 0x004fe20003f42070 */
[----:B-1----:R-:W-:-:S05]  /*1d60*/  @P1 IMAD.IADD.U32 R9, R9, 0x1, R2 ;  /* 0x0000000109091824 */ /* 0x002fca00078e0002 */
[----:B------:R-:W1:Y:S02]  /*1d70*/  SHFL.UP P1, R2, R9, 0x4, RZ ;  /* 0x0480000009027989 */ /* 0x000e6400000200ff */
[----:B-1----:R-:W-:-:S05]  /*1d80*/  @P1 IMAD.IADD.U32 R9, R9, 0x1, R2 ;  /* 0x0000000109091824 */ /* 0x002fca00078e0002 */
[----:B------:R-:W1:Y:S02]  /*1d90*/  SHFL.UP P1, R2, R9, 0x8, RZ ;  /* 0x0500000009027989 */ /* 0x000e6400000200ff */
[----:B-1----:R-:W-:-:S05]  /*1da0*/  @P1 IMAD.IADD.U32 R9, R9, 0x1, R2 ;  /* 0x0000000109091824 */ /* 0x002fca00078e0002 */
[----:B------:R-:W1:Y:S02]  /*1db0*/  SHFL.UP P1, R2, R9, 0x10, RZ ;  /* 0x0600000009027989 */ /* 0x000e6400000200ff */
[----:B-1----:R-:W-:-:S05]  /*1dc0*/  @P1 IMAD.IADD.U32 R9, R9, 0x1, R2 ;  /* 0x0000000109091824 */ /* 0x002fca00078e0002 */
[----:B0-----:R-:W2:Y:S04]  /*1dd0*/  @P2 ATOMG.E.ADD.STRONG.GPU PT, R10, desc[UR6][R10.64], R9 ;  /* 0x800000090a0a29a8 */ /* 0x001ea800081ef106 */
[----:B------:R-:W-:Y:S04]  /*1de0*/  SHFL.UP P1, R13, R9, 0x1, RZ ;  /* 0x04200000090d7989 */ /* 0x000fe800000200ff */
[----:B--2---:R-:W0:Y:S02]  /*1df0*/  SHFL.IDX PT, R2, R10, 0x1f, 0x1f ;  /* 0x03e01f000a027f89 */ /* 0x004e2400000e0000 */
[----:B0-----:R-:W-:-:S07]  /*1e00*/  @P1 IADD3 R2, PT, PT, R2, R13, RZ ;  /* 0x0000000d02021210 */ /* 0x001fce0007ffe0ff */
.L_x_57:
[----:B------:R-:W-:Y:S05]  /*1e10*/  @P0 BRA `(.L_x_58) ;  /* 0x0000000000140947 */ /* 0x000fea0003800000 */
.L_x_8:
[----:B------:R-:W-:Y:S05]  /*1e20*/  BSYNC.RECONVERGENT B0 ;  /* 0x0000000000007941 */ /* 0x000fea0003800200 */
.L_x_7:
[----:B------:R-:W-:-:S05]  /*1e30*/  VIADD R28, R28, 0x1 ;  /* 0x000000011c1c7836 */ /* 0x000fca0000000000 */
[----:B------:R-:W-:-:S13]  /*1e40*/  ISETP.NE.AND P0, PT, R28, UR9, PT ;  /* 0x000000091c007c0c */ /* 0x000fda000bf05270 */
[----:B------:R-:W-:Y:S05]  /*1e50*/  @P0 BRA `(.L_x_59) ;  /* 0xffffffe4001c0947 */ /* 0x000fea000383ffff */
[----:B------:R-:W-:Y:S05]  /*1e60*/  EXIT ;  /* 0x000000000000794d */ /* 0x000fea0003800000 */
.L_x_58:
[----:B------:R-:W1:Y:S01]  /*1e70*/  LDC.64 R4, c[0x0][0x380] ;  /* 0x0000e000ff047b82 */ /* 0x000e620000000a00 */
[----:B------:R-:W-:-:S07]  /*1e80*/  IMAD.MOV.U32 R3, RZ, RZ, 0x4 ;  /* 0x00000004ff037424 */ /* 0x000fce00078e00ff */
.L_x_60:
[----:B------:R-:W-:Y:S01]  /*1e90*/  SHF.R.U64 R0, R6, R3, R7 ;  /* 0x0000000306007219 */ /* 0x000fe20000001207 */
[----:B--2---:R-:W-:-:S03]  /*1ea0*/  VIADD R9, R3, 0x4 ;  /* 0x0000000403097836 */ /* 0x004fc60000000000 */
[----:B------:R-:W-:-:S05]  /*1eb0*/  LOP3.LUT R0, R0, 0xf, RZ, 0xc0, !PT ;  /* 0x0000000f00007812 */ /* 0x000fca00078ec0ff */
[----:B------:R-:W-:Y:S01]  /*1ec0*/  IMAD R20, R0, 0x18, R1 ;  /* 0x0000001800147824 */ /* 0x000fe200078e0201 */
[----:B------:R-:W-:Y:S01]  /*1ed0*/  SHF.R.U64 R0, R6, R9, R7 ;  /* 0x0000000906007219 */ /* 0x000fe20000001207 */
[----:B------:R-:W-:-:S03]  /*1ee0*/  VIADD R9, R3, 0x8 ;  /* 0x0000000803097836 */ /* 0x000fc60000000000 */
[----:B------:R-:W-:Y:S01]  /*1ef0*/  LOP3.LUT R0, R0, 0xf, RZ, 0xc0, !PT ;  /* 0x0000000f00007812 */ /* 0x000fe200078ec0ff */
[----:B------:R-:W2:Y:S01]  /*1f00*/  LDL.64 R32, [R20] ;  /* 0x0000000014207983 */ /* 0x000ea20000100a00 */
[----:B------:R-:W-:Y:S01]  /*1f10*/  SHF.R.U64 R8, R6, R9, R7 ;  /* 0x0000000906087219 */ /* 0x000fe20000001207 */
[----:B------:R-:W-:Y:S02]  /*1f20*/  VIADD R9, R3, 0xc ;  /* 0x0000000c03097836 */ /* 0x000fe40000000000 */
[----:B------:R-:W-:Y:S01]  /*1f30*/  IMAD R34, R0, 0x18, R1 ;  /* 0x0000001800227824 */ /* 0x000fe200078e0201 */
[----:B------:R-:W3:Y:S02]  /*1f40*/  LDL.64 R16, [R20+0x10] ;  /* 0x0000100014107983 */ /* 0x000ee40000100a00 */
[----:B------:R-:W-:Y:S02]  /*1f50*/  SHF.R.U64 R0, R6, R9, R7 ;  /* 0x0000000906007219 */ /* 0x000fe40000001207 */
[----:B------:R-:W-:Y:S01]  /*1f60*/  LOP3.LUT R8, R8, 0xf, RZ, 0xc0, !PT ;  /* 0x0000000f08087812 */ /* 0x000fe200078ec0ff */
[----:B------:R-:W4:Y:S01]  /*1f70*/  LDL.64 R18, [R20+0x8] ;  /* 0x0000080014127983 */ /* 0x000f220000100a00 */
[----:B------:R-:W-:-:S03]  /*1f80*/  LOP3.LUT R0, R0, 0xf, RZ, 0xc0, !PT ;  /* 0x0000000f00007812 */ /* 0x000fc600078ec0ff */
[--C-:B------:R-:W-:Y:S01]  /*1f90*/  IMAD R36, R8, 0x18, R1.reuse ;  /* 0x0000001808247824 */ /* 0x100fe200078e0201 */
[----:B------:R-:W4:Y:S01]  /*1fa0*/  LDL.64 R14, [R34] ;  /* 0x00000000220e7983 */ /* 0x000f220000100a00 */
[----:B------:R-:W-:-:S03]  /*1fb0*/  IMAD R0, R0, 0x18, R1 ;  /* 0x0000001800007824 */ /* 0x000fc600078e0201 */
[----:B0-----:R-:W4:Y:S04]  /*1fc0*/  LDL.64 R12, [R34+0x8] ;  /* 0x00000800220c7983 */ /* 0x001f280000100a00 */
[----:B------:R0:W4:Y:S04]  /*1fd0*/  LDL.64 R10, [R34+0x10] ;  /* 0x00001000220a7983 */ /* 0x0001280000100a00 */
[----:B------:R-:W4:Y:S04]  /*1fe0*/  LDL.64 R8, [R36] ;  /* 0x0000000024087983 */ /* 0x000f280000100a00 */
[----:B------:R-:W4:Y:S04]  /*1ff0*/  LDL.64 R28, [R36+0x8] ;  /* 0x00000800241c7983 */ /* 0x000f280000100a00 */
[----:B------:R0:W4:Y:S04]  /*2000*/  LDL.64 R26, [R36+0x10] ;  /* 0x00001000241a7983 */ /* 0x0001280000100a00 */
[----:B------:R-:W4:Y:S04]  /*2010*/  LDL.64 R24, [R0] ;  /* 0x0000000000187983 */ /* 0x000f280000100a00 */
[----:B------:R-:W4:Y:S04]  /*2020*/  LDL.64 R22, [R0+0x8] ;  /* 0x0000080000167983 */ /* 0x000f280000100a00 */
[----:B------:R-:W4:Y:S01]  /*2030*/  LDL.64 R20, [R0+0x10] ;  /* 0x0000100000147983 */ /* 0x000f220000100a00 */
[C---:B-1---5:R-:W-:Y:S01]  /*2040*/  IMAD.WIDE.U32 R30, R2.reuse, 0x18, R4 ;  /* 0x00000018021e7825 */ /* 0x062fe200078e0004 */
[----:B------:R-:W-:-:S03]  /*2050*/  IADD3 R35, PT, PT, R2, 0x1, RZ ;  /* 0x0000000102237810 */ /* 0x000fc60007ffe0ff */
[----:B------:R-:W-:Y:S02]  /*2060*/  VIADD R37, R2, 0x2 ;  /* 0x0000000202257836 */ /* 0x000fe40000000000 */
[----:B0-----:R-:W-:-:S04]  /*2070*/  IMAD.WIDE.U32 R34, R35, 0x18, R4 ;  /* 0x0000001823227825 */ /* 0x001fc800078e0004 */
[----:B------:R-:W-:-:S04]  /*2080*/  IMAD.WIDE.U32 R36, R37, 0x18, R4 ;  /* 0x0000001825247825 */ /* 0x000fc800078e0004 */
[----:B------:R-:W-:Y:S01]  /*2090*/  VIADD R3, R3, 0x10 ;  /* 0x0000001003037836 */ /* 0x000fe20000000000 */
[----:B--2---:R0:W-:Y:S04]  /*20a0*/  STG.E desc[UR6][R30.64+0x4], R33 ;  /* 0x000004211e007986 */ /* 0x0041e8000c101906 */
[----:B---3--:R-:W-:Y:S04]  /*20b0*/  STG.E desc[UR6][R30.64+0x10], R16 ;  /* 0x000010101e007986 */ /* 0x008fe8000c101906 */
[----:B------:R1:W-:Y:S01]  /*20c0*/  STG.E desc[UR6][R30.64+0x14], R17 ;  /* 0x000014111e007986 */ /* 0x0003e2000c101906 */
[----:B0-----:R-:W-:-:S03]  /*20d0*/  VIADD R33, R2, 0x3 ;  /* 0x0000000302217836 */ /* 0x001fc60000000000 */
[----:B------:R2:W-:Y:S04]  /*20e0*/  STG.E desc[UR6][R30.64], R32 ;  /* 0x000000201e007986 */ /* 0x0005e8000c101906 */
[----:B----4-:R2:W-:Y:S01]  /*20f0*/  STG.E desc[UR6][R30.64+0x8], R18 ;  /* 0x000008121e007986 */ /* 0x0105e2000c101906 */
[----:B-1----:R-:W-:-:S03]  /*2100*/  IMAD.WIDE.U32 R16, R33, 0x18, R4 ;  /* 0x0000001821107825 */ /* 0x002fc600078e0004 */
[----:B------:R2:W-:Y:S04]  /*2110*/  STG.E desc[UR6][R30.64+0xc], R19 ;  /* 0x00000c131e007986 */ /* 0x0005e8000c101906 */
        /* <DEDUP_REMOVED lines=17> */
[----:B------:R2:W-:Y:S01]  /*2230*/  STG.E desc[UR6][R16.64+0x14], R21 ;  /* 0x0000141510007986 */ /* 0x0005e2000c101906 */
[----:B------:R-:W-:Y:S01]  /*2240*/  VIADD R2, R2, 0x4 ;  /* 0x0000000402027836 */ /* 0x000fe20000000000 */
[----:B------:R-:W-:Y:S06]  /*2250*/  BRA `(.L_x_60) ;  /* 0xfffffffc000c7947 */ /* 0x000fec000383ffff */
        .weak           $__internal_0_$__cuda_sm3x_div_rn_noftz_f32_slowpath
        .type           $__internal_0_$__cuda_sm3x_div_rn_noftz_f32_slowpath,@function
        .size           $__internal_0_$__cuda_sm3x_div_rn_noftz_f32_slowpath,(.L_x_155 - $__internal_0_$__cuda_sm3x_div_rn_noftz_f32_slowpath)
$__internal_0_$__cuda_sm3x_div_rn_noftz_f32_slowpath:
[----:B------:R-:W-:Y:S01]  /*2260*/  SHF.R.U32.HI R11, RZ, 0x17, R9 ;  /* 0x00000017ff0b7819 */ /* 0x000fe20000011609 */
[----:B------:R-:W-:Y:S01]  /*2270*/  BSSY.RECONVERGENT B1, `(.L_x_61) ;  /* 0x0000062000017945 */ /* 0x000fe20003800200 */
[----:B------:R-:W-:Y:S02]  /*2280*/  SHF.R.U32.HI R36, RZ, 0x17, R13 ;  /* 0x00000017ff247819 */ /* 0x000fe4000001160d */
[----:B------:R-:W-:Y:S02]  /*2290*/  LOP3.LUT R11, R11, 0xff, RZ, 0xc0, !PT ;  /* 0x000000ff0b0b7812 */ /* 0x000fe400078ec0ff */
[----:B------:R-:W-:-:S03]  /*22a0*/  LOP3.LUT R36, R36, 0xff, RZ, 0xc0, !PT ;  /* 0x000000ff24247812 */ /* 0x000fc600078ec0ff */
[----:B------:R-:W-:Y:S01]  /*22b0*/  VIADD R4, R11, 0xffffffff ;  /* 0xffffffff0b047836 */ /* 0x000fe20000000000 */
[----:B------:R-:W-:-:S04]  /*22c0*/  IADD3 R7, PT, PT, R36, -0x1, RZ ;  /* 0xffffffff24077810 */ /* 0x000fc80007ffe0ff */
[----:B------:R-:W-:-:S04]  /*22d0*/  ISETP.GT.U32.AND P2, PT, R4, 0xfd, PT ;  /* 0x000000fd0400780c */ /* 0x000fc80003f44070 */
[----:B------:R-:W-:-:S13]  /*22e0*/  ISETP.GT.U32.OR P2, PT, R7, 0xfd, P2 ;  /* 0x000000fd0700780c */ /* 0x000fda0001744470 */
[----:B------:R-:W-:Y:S01]  /*22f0*/  @!P2 IMAD.MOV.U32 R17, RZ, RZ, RZ ;  /* 0x000000ffff11a224 */ /* 0x000fe200078e00ff */
[----:B------:R-:W-:Y:S06]  /*2300*/  @!P2 BRA `(.L_x_62) ;  /* 0x00000000005ca947 */ /* 0x000fec0003800000 */
[----:B------:R-:W-:Y:S02]  /*2310*/  FSETP.GTU.FTZ.AND P2, PT, |R13|, +INF , PT ;  /* 0x7f8000000d00780b */ /* 0x000fe40003f5c200 */
[----:B------:R-:W-:-:S04]  /*2320*/  FSETP.GTU.FTZ.AND P3, PT, |R9|, +INF , PT ;  /* 0x7f8000000900780b */ /* 0x000fc80003f7c200 */
[----:B------:R-:W-:-:S13]  /*2330*/  PLOP3.LUT P2, PT, P2, P3, PT, 0xf8, 0x8f ;  /* 0x00000000008f781c */ /* 0x000fda0001747f70 */
[----:B------:R-:W-:Y:S05]  /*2340*/  @P2 BRA `(.L_x_63) ;  /* 0x00000004004c2947 */ /* 0x000fea0003800000 */
[----:B------:R-:W-:-:S13]  /*2350*/  LOP3.LUT P2, RZ, R9, 0x7fffffff, R13, 0xc8, !PT ;  /* 0x7fffffff09ff7812 */ /* 0x000fda000784c80d */
[----:B------:R-:W-:Y:S05]  /*2360*/  @!P2 BRA `(.L_x_64) ;  /* 0x00000004003ca947 */ /* 0x000fea0003800000 */
[----:B------:R-:W-:Y:S02]  /*2370*/  FSETP.NEU.FTZ.AND P4, PT, |R13|, +INF , PT ;  /* 0x7f8000000d00780b */ /* 0x000fe40003f9d200 */
[----:B------:R-:W-:Y:S02]  /*2380*/  FSETP.NEU.FTZ.AND P3, PT, |R9|, +INF , PT ;  /* 0x7f8000000900780b */ /* 0x000fe40003f7d200 */
[----:B------:R-:W-:-:S11]  /*2390*/  FSETP.NEU.FTZ.AND P2, PT, |R13|, +INF , PT ;  /* 0x7f8000000d00780b */ /* 0x000fd60003f5d200 */
[----:B------:R-:W-:Y:S05]  /*23a0*/  @!P3 BRA !P4, `(.L_x_64) ;  /* 0x00000004002cb947 */ /* 0x000fea0006000000 */
[----:B------:R-:W-:-:S04]  /*23b0*/  LOP3.LUT P4, RZ, R13, 0x7fffffff, RZ, 0xc0, !PT ;  /* 0x7fffffff0dff7812 */ /* 0x000fc8000788c0ff */
[----:B------:R-:W-:-:S13]  /*23c0*/  PLOP3.LUT P4, PT, P3, P4, PT, 0x2f, 0xf2 ;  /* 0x0000000000f2781c */ /* 0x000fda0001f88577 */
[----:B------:R-:W-:Y:S05]  /*23d0*/  @P4 BRA `(.L_x_65) ;  /* 0x0000000400184947 */ /* 0x000fea0003800000 */
[----:B------:R-:W-:-:S04]  /*23e0*/  LOP3.LUT P3, RZ, R9, 0x7fffffff, RZ, 0xc0, !PT ;  /* 0x7fffffff09ff7812 */ /* 0x000fc8000786c0ff */
[----:B------:R-:W-:-:S13]  /*23f0*/  PLOP3.LUT P2, PT, P2, P3, PT, 0x2f, 0xf2 ;  /* 0x0000000000f2781c */ /* 0x000fda0001746577 */
[----:B------:R-:W-:Y:S05]  /*2400*/  @P2 BRA `(.L_x_66) ;  /* 0x0000000400002947 */ /* 0x000fea0003800000 */
[----:B------:R-:W-:Y:S02]  /*2410*/  ISETP.GE.AND P2, PT, R7, RZ, PT ;  /* 0x000000ff0700720c */ /* 0x000fe40003f46270 */
[----:B------:R-:W-:-:S11]  /*2420*/  ISETP.GE.AND P3, PT, R4, RZ, PT ;  /* 0x000000ff0400720c */ /* 0x000fd60003f66270 */
[----:B------:R-:W-:Y:S02]  /*2430*/  @P2 IMAD.MOV.U32 R17, RZ, RZ, RZ ;  /* 0x000000ffff112224 */ /* 0x000fe400078e00ff */
[----:B------:R-:W-:Y:S01]  /*2440*/  @!P2 FFMA R13, R13, 1.84467440737095516160e+19, RZ ;  /* 0x5f8000000d0da823 */ /* 0x000fe200000000ff */
[----:B------:R-:W-:Y:S02]  /*2450*/  @!P2 IMAD.MOV.U32 R17, RZ, RZ, -0x40 ;  /* 0xffffffc0ff11a424 */ /* 0x000fe400078e00ff */
[----:B------:R-:W-:Y:S02]  /*2460*/  @!P3 FFMA R9, R9, 1.84467440737095516160e+19, RZ ;  /* 0x5f8000000909b823 */ /* 0x000fe400000000ff */
[----:B------:R-:W-:-:S07]  /*2470*/  @!P3 VIADD R17, R17, 0x40 ;  /* 0x000000401111b836 */ /* 0x000fce0000000000 */
.L_x_62:
[----:B------:R-:W-:Y:S01]  /*2480*/  LEA R4, R11, 0xc0800000, 0x17 ;  /* 0xc08000000b047811 */ /* 0x000fe200078eb8ff */
[----:B------:R-:W-:Y:S01]  /*2490*/  BSSY.RECONVERGENT B2, `(.L_x_67) ;  /* 0x0000036000027945 */ /* 0x000fe20003800200 */
[----:B------:R-:W-:-:S03]  /*24a0*/  IADD3 R36, PT, PT, R36, -0x7f, RZ ;  /* 0xffffff8124247810 */ /* 0x000fc60007ffe0ff */
[----:B------:R-:W-:Y:S02]  /*24b0*/  IMAD.IADD R19, R9, 0x1, -R4 ;  /* 0x0000000109137824 */ /* 0x000fe400078e0a04 */
[C---:B------:R-:W-:Y:S01]  /*24c0*/  IMAD R4, R36.reuse, -0x800000, R13 ;  /* 0xff80000024047824 */ /* 0x040fe200078e020d */
[----:B------:R-:W-:Y:S01]  /*24d0*/  IADD3 R36, PT, PT, R36, 0x7f, -R11 ;  /* 0x0000007f24247810 */ /* 0x000fe20007ffe80b */
[----:B------:R-:W0:Y:S01]  /*24e0*/  MUFU.RCP R34, R19 ;  /* 0x0000001300227308 */ /* 0x000e220000001000 */
[----:B------:R-:W-:-:S03]  /*24f0*/  FADD.FTZ R9, -R19, -RZ ;  /* 0x800000ff13097221 */ /* 0x000fc60000010100 */
[----:B------:R-:W-:Y:S02]  /*2500*/  IMAD.IADD R17, R36, 0x1, R17 ;  /* 0x0000000124117824 */ /* 0x000fe400078e0211 */
[----:B0-----:R-:W-:-:S04]  /*2510*/  FFMA R7, R34, R9, 1 ;  /* 0x3f80000022077423 */ /* 0x001fc80000000009 */
[----:B------:R-:W-:-:S04]  /*2520*/  FFMA R7, R34, R7, R34 ;  /* 0x0000000722077223 */ /* 0x000fc80000000022 */
[----:B------:R-:W-:-:S04]  /*2530*/  FFMA R34, R4, R7, RZ ;  /* 0x0000000704227223 */ /* 0x000fc800000000ff */
[----:B------:R-:W-:-:S04]  /*2540*/  FFMA R13, R9, R34, R4 ;  /* 0x00000022090d7223 */ /* 0x000fc80000000004 */
[----:B------:R-:W-:-:S04]  /*2550*/  FFMA R34, R7, R13, R34 ;  /* 0x0000000d07227223 */ /* 0x000fc80000000022 */
[----:B------:R-:W-:-:S04]  /*2560*/  FFMA R9, R9, R34, R4 ;  /* 0x0000002209097223 */ /* 0x000fc80000000004 */
[----:B------:R-:W-:-:S05]  /*2570*/  FFMA R4, R7, R9, R34 ;  /* 0x0000000907047223 */ /* 0x000fca0000000022 */
[----:B------:R-:W-:-:S04]  /*2580*/  SHF.R.U32.HI R11, RZ, 0x17, R4 ;  /* 0x00000017ff0b7819 */ /* 0x000fc80000011604 */
[----:B------:R-:W-:-:S05]  /*2590*/  LOP3.LUT R36, R11, 0xff, RZ, 0xc0, !PT ;  /* 0x000000ff0b247812 */ /* 0x000fca00078ec0ff */
[----:B------:R-:W-:-:S04]  /*25a0*/  IMAD.IADD R11, R36, 0x1, R17 ;  /* 0x00000001240b7824 */ /* 0x000fc800078e0211 */
[----:B------:R-:W-:-:S05]  /*25b0*/  VIADD R13, R11, 0xffffffff ;  /* 0xffffffff0b0d7836 */ /* 0x000fca0000000000 */
[----:B------:R-:W-:-:S13]  /*25c0*/  ISETP.GE.U32.AND P2, PT, R13, 0xfe, PT ;  /* 0x000000fe0d00780c */ /* 0x000fda0003f46070 */
[----:B------:R-:W-:Y:S05]  /*25d0*/  @!P2 BRA `(.L_x_68) ;  /* 0x000000000080a947 */ /* 0x000fea0003800000 */
[----:B------:R-:W-:-:S13]  /*25e0*/  ISETP.GT.AND P2, PT, R11, 0xfe, PT ;  /* 0x000000fe0b00780c */ /* 0x000fda0003f44270 */
[----:B------:R-:W-:Y:S05]  /*25f0*/  @P2 BRA `(.L_x_69) ;  /* 0x00000000006c2947 */ /* 0x000fea0003800000 */
[----:B------:R-:W-:-:S13]  /*2600*/  ISETP.GE.AND P2, PT, R11, 0x1, PT ;  /* 0x000000010b00780c */ /* 0x000fda0003f46270 */
[----:B------:R-:W-:Y:S05]  /*2610*/  @P2 BRA `(.L_x_70) ;  /* 0x0000000000742947 */ /* 0x000fea0003800000 */
[----:B------:R-:W-:Y:S02]  /*2620*/  ISETP.GE.AND P2, PT, R11, -0x18, PT ;  /* 0xffffffe80b00780c */ /* 0x000fe40003f46270 */
[----:B------:R-:W-:-:S11]  /*2630*/  LOP3.LUT R4, R4, 0x80000000, RZ, 0xc0, !PT ;  /* 0x8000000004047812 */ /* 0x000fd600078ec0ff */
[----:B------:R-:W-:Y:S05]  /*2640*/  @!P2 BRA `(.L_x_70) ;  /* 0x000000000068a947 */ /* 0x000fea0003800000 */
[CCC-:B------:R-:W-:Y:S01]  /*2650*/  FFMA.RZ R13, R7.reuse, R9.reuse, R34.reuse ;  /* 0x00000009070d7223 */ /* 0x1c0fe2000000c022 */
[CCC-:B------:R-:W-:Y:S01]  /*2660*/  FFMA.RP R17, R7.reuse, R9.reuse, R34.reuse ;  /* 0x0000000907117223 */ /* 0x1c0fe20000008022 */
[----:B------:R-:W-:Y:S01]  /*2670*/  FFMA.RM R34, R7, R9, R34 ;  /* 0x0000000907227223 */ /* 0x000fe20000004022 */
[C---:B------:R-:W-:Y:S01]  /*2680*/  VIADD R7, R11.reuse, 0x20 ;  /* 0x000000200b077836 */ /* 0x040fe20000000000 */
[----:B------:R-:W-:Y:S02]  /*2690*/  ISETP.NE.AND P2, PT, R11, RZ, PT ;  /* 0x000000ff0b00720c */ /* 0x000fe40003f45270 */
[----:B------:R-:W-:Y:S02]  /*26a0*/  LOP3.LUT R13, R13, 0x7fffff, RZ, 0xc0, !PT ;  /* 0x007fffff0d0d7812 */ /* 0x000fe400078ec0ff */
[----:B------:R-:W-:Y:S02]  /*26b0*/  ISETP.NE.AND P3, PT, R11, RZ, PT ;  /* 0x000000ff0b00720c */ /* 0x000fe40003f65270 */
[----:B------:R-:W-:-:S02]  /*26c0*/  LOP3.LUT R36, R13, 0x800000, RZ, 0xfc, !PT ;  /* 0x008000000d247812 */ /* 0x000fc400078efcff */
[----:B------:R-:W-:Y:S02]  /*26d0*/  IADD3 R11, PT, PT, -R11, RZ, RZ ;  /* 0x000000ff0b0b7210 */ /* 0x000fe40007ffe1ff */
[----:B------:R-:W-:Y:S02]  /*26e0*/  SHF.L.U32 R7, R36, R7, RZ ;  /* 0x0000000724077219 */ /* 0x000fe400000006ff */
[----:B------:R-:W-:Y:S02]  /*26f0*/  FSETP.NEU.FTZ.AND P4, PT, R17, R34, PT ;  /* 0x000000221100720b */ /* 0x000fe40003f9d000 */
[----:B------:R-:W-:Y:S02]  /*2700*/  SEL R11, R11, RZ, P2 ;  /* 0x000000ff0b0b7207 */ /* 0x000fe40001000000 */
[----:B------:R-:W-:Y:S02]  /*2710*/  ISETP.NE.AND P3, PT, R7, RZ, P3 ;  /* 0x000000ff0700720c */ /* 0x000fe40001f65270 */
[----:B------:R-:W-:-:S02]  /*2720*/  SHF.R.U32.HI R36, RZ, R11, R36 ;  /* 0x0000000bff247219 */ /* 0x000fc40000011624 */
[----:B------:R-:W-:Y:S02]  /*2730*/  PLOP3.LUT P3, PT, P4, P3, PT, 0xf8, 0x8f ;  /* 0x00000000008f781c */ /* 0x000fe40002767f70 */
[----:B------:R-:W-:Y:S02]  /*2740*/  SHF.R.U32.HI R9, RZ, 0x1, R36 ;  /* 0x00000001ff097819 */ /* 0x000fe40000011624 */
[----:B------:R-:W-:-:S04]  /*2750*/  SEL R34, RZ, 0x1, !P3 ;  /* 0x00000001ff227807 */ /* 0x000fc80005800000 */
[----:B------:R-:W-:-:S04]  /*2760*/  LOP3.LUT R7, R34, 0x1, R9, 0xf8, !PT ;  /* 0x0000000122077812 */ /* 0x000fc800078ef809 */
[----:B------:R-:W-:-:S05]  /*2770*/  LOP3.LUT R36, R7, R36, RZ, 0xc0, !PT ;  /* 0x0000002407247212 */ /* 0x000fca00078ec0ff */
[----:B------:R-:W-:-:S05]  /*2780*/  IMAD.IADD R9, R9, 0x1, R36 ;  /* 0x0000000109097824 */ /* 0x000fca00078e0224 */
[----:B------:R-:W-:Y:S01]  /*2790*/  LOP3.LUT R4, R9, R4, RZ, 0xfc, !PT ;  /* 0x0000000409047212 */ /* 0x000fe200078efcff */
[----:B------:R-:W-:Y:S06]  /*27a0*/  BRA `(.L_x_70) ;  /* 0x0000000000107947 */ /* 0x000fec0003800000 */
.L_x_69:
[----:B------:R-:W-:-:S04]  /*27b0*/  LOP3.LUT R4, R4, 0x80000000, RZ, 0xc0, !PT ;  /* 0x8000000004047812 */ /* 0x000fc800078ec0ff */
[----:B------:R-:W-:Y:S01]  /*27c0*/  LOP3.LUT R4, R4, 0x7f800000, RZ, 0xfc, !PT ;  /* 0x7f80000004047812 */ /* 0x000fe200078efcff */
[----:B------:R-:W-:Y:S06]  /*27d0*/  BRA `(.L_x_70) ;  /* 0x0000000000047947 */ /* 0x000fec0003800000 */
.L_x_68:
[----:B------:R-:W-:-:S07]  /*27e0*/  IMAD R4, R17, 0x800000, R4 ;  /* 0x0080000011047824 */ /* 0x000fce00078e0204 */
.L_x_70:
[----:B------:R-:W-:Y:S05]  /*27f0*/  BSYNC.RECONVERGENT B2 ;  /* 0x0000000000027941 */ /* 0x000fea0003800200 */
.L_x_67:
[----:B------:R-:W-:Y:S05]  /*2800*/  BRA `(.L_x_71) ;  /* 0x0000000000207947 */ /* 0x000fea0003800000 */
.L_x_66:
[----:B------:R-:W-:-:S04]  /*2810*/  LOP3.LUT R4, R9, 0x80000000, R13, 0x48, !PT ;  /* 0x8000000009047812 */ /* 0x000fc800078e480d */
[----:B------:R-:W-:Y:S01]  /*2820*/  LOP3.LUT R4, R4, 0x7f800000, RZ, 0xfc, !PT ;  /* 0x7f80000004047812 */ /* 0x000fe200078efcff */
[----:B------:R-:W-:Y:S06]  /*2830*/  BRA `(.L_x_71) ;  /* 0x0000000000147947 */ /* 0x000fec0003800000 */
.L_x_65:
[----:B------:R-:W-:Y:S01]  /*2840*/  LOP3.LUT R4, R9, 0x80000000, R13, 0x48, !PT ;  /* 0x8000000009047812 */ /* 0x000fe200078e480d */
[----:B------:R-:W-:Y:S06]  /*2850*/  BRA `(.L_x_71) ;  /* 0x00000000000c7947 */ /* 0x000fec0003800000 */
.L_x_64:
[----:B------:R-:W0:Y:S01]  /*2860*/  MUFU.RSQ R4, -QNAN ;  /* 0xffc0000000047908 */ /* 0x000e220000001400 */
[----:B------:R-:W-:Y:S05]  /*2870*/  BRA `(.L_x_71) ;  /* 0x0000000000047947 */ /* 0x000fea0003800000 */
.L_x_63:
[----:B------:R-:W-:-:S07]  /*2880*/  FADD.FTZ R4, R13, R9 ;  /* 0x000000090d047221 */ /* 0x000fce0000010000 */
.L_x_71:
[----:B------:R-:W-:Y:S05]  /*2890*/  BSYNC.RECONVERGENT B1 ;  /* 0x0000000000017941 */ /* 0x000fea0003800200 */
.L_x_61:
[----:B------:R-:W-:-:S04]  /*28a0*/  IMAD.MOV.U32 R19, RZ, RZ, 0x0 ;  /* 0x00000000ff137424 */ /* 0x000fc800078e00ff */
[----:B0-----:R-:W-:Y:S05]  /*28b0*/  RET.REL.NODEC R18 `(mc_char) ;  /* 0xffffffd412d07950 */ /* 0x001fea0003c3ffff */
.L_x_72:
        /* <DEDUP_REMOVED lines=12> */
.L_x_155:


//--------------------- .text.mc_center           --------------------------
	.section	.text.mc_center,"ax",@progbits
	.align	128
        .global         mc_center
        .type           mc_center,@function
        .size           mc_center,(.L_x_156 - mc_center)
        .other          mc_center,@"STO_CUDA_ENTRY STV_DEFAULT"
mc_center:
.text.mc_center:
        /* <DEDUP_REMOVED lines=26> */
[----:B------:R-:W-:Y:S01]  /*01a0*/  IMAD.MOV.U32 R0, RZ, RZ, RZ ;  /* 0x000000ffff007224 */ /* 0x000fe200078e00ff */
[----:B------:R-:W1:Y:S01]  /*01b0*/  LDCU UR12, c[0x0][0x3b8] ;  /* 0x00007700ff0c77ac */ /* 0x000e620008000800 */
[----:B------:R-:W-:Y:S02]  /*01c0*/  CS2R R2, SRZ ;  /* 0x0000000000027805 */ /* 0x000fe4000001ff00 */
[----:B------:R-:W-:Y:S01]  /*01d0*/  CS2R R4, SRZ ;  /* 0x0000000000047805 */ /* 0x000fe2000001ff00 */
[----:B------:R-:W-:Y:S01]  /*01e0*/  IMAD.MOV.U32 R7, RZ, RZ, RZ ;  /* 0x000000ffff077224 */ /* 0x000fe200078e00ff */
[----:B------:R-:W2:Y:S01]  /*01f0*/  LDCU.64 UR8, c[0x0][0x390] ;  /* 0x00007200ff0877ac */ /* 0x000ea20008000a00 */
[----:B------:R-:W3:Y:S01]  /*0200*/  LDCU.64 UR10, c[0x0][0x358] ;  /* 0x00006b00ff0a77ac */ /* 0x000ee20008000a00 */
[----:B------:R-:W4:Y:S01]  /*0210*/  LDCU UR13, c[0x0][0x39c] ;  /* 0x00007380ff0d77ac */ /* 0x000f220008000800 */
[----:B0-----:R-:W-:Y:S01]  /*0220*/  ULEA.HI UR4, UR4, UR4, URZ, 0x1 ;  /* 0x0000000404047291 */ /* 0x001fe2000f8f08ff */
[----:B-1----:R-:W-:Y:S01]  /*0230*/  IMAD.U32 R17, RZ, RZ, UR12 ;  /* 0x0000000cff117e24 */ /* 0x002fe2000f8e00ff */
[----:B------:R-:W0:Y:S02]  /*0240*/  LDCU UR14, c[0x0][0x3bc] ;  /* 0x00007780ff0e77ac */ /* 0x000e240008000800 */
[----:B------:R-:W-:-:S04]  /*0250*/  USHF.R.S32.HI UR5, URZ, 0x1, UR4 ;  /* 0x00000001ff057899 */ /* 0x000fc80008011404 */
[----:B------:R-:W-:-:S04]  /*0260*/  ULOP3.LUT UR4, URZ, UR5, URZ, 0x33, !UPT ;  /* 0x00000005ff047292 */ /* 0x000fc8000f8e33ff */
[----:B--2---:R-:W-:Y:S01]  /*0270*/  UIMAD UR6, UR9, UR8, UR4 ;  /* 0x00000008090672a4 */ /* 0x004fe2000f8e0204 */
[----:B------:R-:W1:Y:S01]  /*0280*/  LDCU.64 UR8, c[0x0][0x388] ;  /* 0x00007100ff0877ac */ /* 0x000e620008000a00 */
[----:B---34-:R-:W-:-:S12]  /*0290*/  UIADD3 UR4, UPT, UPT, UR7, 0x2, URZ ;  /* 0x0000000207047890 */ /* 0x018fd8000fffe0ff */
.L_x_141:
[----:B------:R-:W2:Y:S01]  /*02a0*/  LDC R9, c[0x0][0x398] ;  /* 0x0000e600ff097b82 */ /* 0x000ea20000000800 */
[----:B------:R-:W-:Y:S01]  /*02b0*/  VIADD R18, R16, 0x1 ;  /* 0x0000000110127836 */ /* 0x000fe20000000000 */
[----:B------:R-:W-:Y:S05]  /*02c0*/  YIELD ;  /* 0x0000000000007946 */ /* 0x000fea0003800000 */
[----:B------:R-:W-:Y:S01]  /*02d0*/  BSSY.RECONVERGENT B0, `(.L_x_73) ;  /* 0x0000014000007945 */ /* 0x000fe20003800200 */
[----:B------:R-:W-:Y:S02]  /*02e0*/  VIADD R19, R15, 0x1 ;  /* 0x000000010f137836 */ /* 0x000fe40000000000 */
[----:B------:R-:W-:Y:S01]  /*02f0*/  VIADD R22, R14, 0x1 ;  /* 0x000000010e167836 */ /* 0x000fe20000000000 */
[----:B--2---:R-:W-:-:S02]  /*0300*/  ISETP.GE.AND P0, PT, R16, R9, PT ;  /* 0x000000091000720c */ /* 0x004fc40003f06270 */
[----:B------:R-:W-:Y:S02]  /*0310*/  ISETP.GE.AND P1, PT, R18, R9, PT ;  /* 0x000000091200720c */ /* 0x000fe40003f26270 */
[C---:B------:R-:W-:Y:S02]  /*0320*/  ISETP.GT.AND P0, PT, R16.reuse, -0x1, !P0 ;  /* 0xffffffff1000780c */ /* 0x040fe40004704270 */
[----:B------:R-:W-:-:S11]  /*0330*/  ISETP.GT.AND P1, PT, R16, -0x2, !P1 ;  /* 0xfffffffe1000780c */ /* 0x000fd60004f24270 */
[----:B0----5:R-:W-:Y:S05]  /*0340*/  @!P0 BRA `(.L_x_74) ;  /* 0x0000000000308947 */ /* 0x021fea0003800000 */
[C---:B------:R-:W-:Y:S02]  /*0350*/  ISETP.GE.AND P2, PT, R15.reuse, UR13, PT ;  /* 0x0000000d0f007c0c */ /* 0x040fe4000bf46270 */
[C---:B------:R-:W-:Y:S02]  /*0360*/  ISETP.GE.AND P3, PT, R14.reuse, UR4, PT ;  /* 0x000000040e007c0c */ /* 0x040fe4000bf66270 */
[----:B------:R-:W-:Y:S02]  /*0370*/  ISETP.LT.OR P2, PT, R15, RZ, P2 ;  /* 0x000000ff0f00720c */ /* 0x000fe40001741670 */
[----:B------:R-:W-:-:S04]  /*0380*/  ISETP.LT.OR P3, PT, R14, RZ, P3 ;  /* 0x000000ff0e00720c */ /* 0x000fc80001f61670 */
[----:B------:R-:W-:-:S13]  /*0390*/  PLOP3.LUT P2, PT, P2, P3, PT, 0xf8, 0x8f ;  /* 0x00000000008f781c */ /* 0x000fda0001747f70 */
[----:B------:R-:W-:Y:S05]  /*03a0*/  @P2 BRA `(.L_x_74) ;  /* 0x0000000000182947 */ /* 0x000fea0003800000 */
[----:B------:R-:W-:-:S04]  /*03b0*/  IMAD R4, R14, R9, R15 ;  /* 0x000000090e047224 */ /* 0x000fc800078e020f */
[----:B------:R-:W-:-:S05]  /*03c0*/  IMAD R4, R4, R9, R16 ;  /* 0x0000000904047224 */ /* 0x000fca00078e0210 */
[----:B-1----:R-:W-:-:S04]  /*03d0*/  IADD3 R10, P2, PT, R4, UR8, RZ ;  /* 0x00000008040a7c10 */ /* 0x002fc8000ff5e0ff */
[----:B------:R-:W-:-:S05]  /*03e0*/  LEA.HI.X.SX32 R11, R4, UR9, 0x1, P2 ;  /* 0x00000009040b7c11 */ /* 0x000fca00090f0eff */
[----:B------:R-:W2:Y:S02]  /*03f0*/  LDG.E.U8 R10, desc[UR10][R10.64] ;  /* 0x0000000a0a0a7981 */ /* 0x000ea4000c1e1100 */
[----:B--2---:R-:W-:-:S07]  /*0400*/  I2FP.F32.U32 R4, R10 ;  /* 0x0000000a00047245 */ /* 0x004fce0000201000 */
.L_x_74:
[----:B01----:R-:W-:Y:S05]  /*0410*/  BSYNC.RECONVERGENT B0 ;  /* 0x0000000000007941 */ /* 0x003fea0003800200 */
.L_x_73:
[----:B------:R-:W-:Y:S04]  /*0420*/  BSSY.RECONVERGENT B0, `(.L_x_75) ;  /* 0x0000010000007945 */ /* 0x000fe80003800200 */
[----:B------:R-:W-:Y:S05]  /*0430*/  @!P1 BRA `(.L_x_76) ;  /* 0x0000000000389947 */ /* 0x000fea0003800000 */
[C---:B------:R-:W-:Y:S02]  /*0440*/  ISETP.GE.AND P2, PT, R15.reuse, UR13, PT ;  /* 0x0000000d0f007c0c */ /* 0x040fe4000bf46270 */
[C---:B------:R-:W-:Y:S02]  /*0450*/  ISETP.GE.AND P3, PT, R14.reuse, UR4, PT ;  /* 0x000000040e007c0c */ /* 0x040fe4000bf66270 */
[----:B------:R-:W-:Y:S02]  /*0460*/  ISETP.LT.OR P2, PT, R15, RZ, P2 ;  /* 0x000000ff0f00720c */ /* 0x000fe40001741670 */
[----:B------:R-:W-:-:S04]  /*0470*/  ISETP.LT.OR P3, PT, R14, RZ, P3 ;  /* 0x000000ff0e00720c */ /* 0x000fc80001f61670 */
[----:B------:R-:W-:-:S13]  /*0480*/  PLOP3.LUT P2, PT, P2, P3, PT, 0xf8, 0x8f ;  /* 0x00000000008f781c */ /* 0x000fda0001747f70 */
[----:B------:R-:W-:Y:S05]  /*0490*/  @P2 BRA `(.L_x_76) ;  /* 0x0000000000202947 */ /* 0x000fea0003800000 */
[----:B------:R-:W-:Y:S01]  /*04a0*/  IMAD R6, R14, R9, R15 ;  /* 0x000000090e067224 */ /* 0x000fe200078e020f */
[----:B------:R-:W-:-:S03]  /*04b0*/  SHF.R.S32.HI R7, RZ, 0x1f, R16 ;  /* 0x0000001fff077819 */ /* 0x000fc60000011410 */
[----:B------:R-:W-:-:S05]  /*04c0*/  IMAD R11, R6, R9, RZ ;  /* 0x00000009060b7224 */ /* 0x000fca00078e02ff */
[----:B------:R-:W-:Y:S02]  /*04d0*/  SHF.R.S32.HI R6, RZ, 0x1f, R11 ;  /* 0x0000001fff067819 */ /* 0x000fe4000001140b */
[----:B------:R-:W-:-:S04]  /*04e0*/  IADD3 R10, P2, P3, R11, UR8, R16 ;  /* 0x000000080b0a7c10 */ /* 0x000fc8000fb5e010 */
[----:B------:R-:W-:-:S05]  /*04f0*/  IADD3.X R11, PT, PT, R6, UR9, R7, P2, P3 ;  /* 0x00000009060b7c10 */ /* 0x000fca00097e6407 */
[----:B------:R-:W2:Y:S02]  /*0500*/  LDG.E.U8 R10, desc[UR10][R10.64+0x1] ;  /* 0x0000010a0a0a7981 */ /* 0x000ea4000c1e1100 */
[----:B--2---:R-:W-:-:S07]  /*0510*/  I2FP.F32.U32 R7, R10 ;  /* 0x0000000a00077245 */ /* 0x004fce0000201000 */
.L_x_76:
[----:B------:R-:W-:Y:S05]  /*0520*/  BSYNC.RECONVERGENT B0 ;  /* 0x0000000000007941 */ /* 0x000fea0003800200 */
.L_x_75:
[----:B------:R-:W-:Y:S04]  /*0530*/  BSSY.RECONVERGENT B0, `(.L_x_77) ;  /* 0x000000e000007945 */ /* 0x000fe80003800200 */
[----:B------:R-:W-:Y:S05]  /*0540*/  @!P0 BRA `(.L_x_78) ;  /* 0x0000000000308947 */ /* 0x000fea0003800000 */
[----:B------:R-:W-:Y:S02]  /*0550*/  ISETP.GE.AND P2, PT, R19, UR13, PT ;  /* 0x0000000d13007c0c */ /* 0x000fe4000bf46270 */
[C---:B------:R-:W-:Y:S02]  /*0560*/  ISETP.GE.AND P3, PT, R14.reuse, UR4, PT ;  /* 0x000000040e007c0c */ /* 0x040fe4000bf66270 */
[----:B------:R-:W-:Y:S02]  /*0570*/  ISETP.LT.OR P2, PT, R15, -0x1, P2 ;  /* 0xffffffff0f00780c */ /* 0x000fe40001741670 */
[----:B------:R-:W-:-:S04]  /*0580*/  ISETP.LT.OR P3, PT, R14, RZ, P3 ;  /* 0x000000ff0e00720c */ /* 0x000fc80001f61670 */
[----:B------:R-:W-:-:S13]  /*0590*/  PLOP3.LUT P2, PT, P2, P3, PT, 0xf8, 0x8f ;  /* 0x00000000008f781c */ /* 0x000fda0001747f70 */
[----:B------:R-:W-:Y:S05]  /*05a0*/  @P2 BRA `(.L_x_78) ;  /* 0x0000000000182947 */ /* 0x000fea0003800000 */
[----:B------:R-:W-:-:S04]  /*05b0*/  IMAD R5, R14, R9, R19 ;  /* 0x000000090e057224 */ /* 0x000fc800078e0213 */
[----:B------:R-:W-:-:S05]  /*05c0*/  IMAD R5, R5, R9, R16 ;  /* 0x0000000905057224 */ /* 0x000fca00078e0210 */
[----:B------:R-:W-:-:S04]  /*05d0*/  IADD3 R10, P2, PT, R5, UR8, RZ ;  /* 0x00000008050a7c10 */ /* 0x000fc8000ff5e0ff */
[----:B------:R-:W-:-:S05]  /*05e0*/  LEA.HI.X.SX32 R11, R5, UR9, 0x1, P2 ;  /* 0x00000009050b7c11 */ /* 0x000fca00090f0eff */
[----:B------:R-:W2:Y:S02]  /*05f0*/  LDG.E.U8 R10, desc[UR10][R10.64] ;  /* 0x0000000a0a0a7981 */ /* 0x000ea4000c1e1100 */
[----:B--2---:R-:W-:-:S07]  /*0600*/  I2FP.F32.U32 R5, R10 ;  /* 0x0000000a00057245 */ /* 0x004fce0000201000 */
.L_x_78:
[----:B------:R-:W-:Y:S05]  /*0610*/  BSYNC.RECONVERGENT B0 ;  /* 0x0000000000007941 */ /* 0x000fea0003800200 */
.L_x_77:
        /* <DEDUP_REMOVED lines=16> */
.L_x_80:
[----:B------:R-:W-:Y:S05]  /*0720*/  BSYNC.RECONVERGENT B0 ;  /* 0x0000000000007941 */ /* 0x000fea0003800200 */
.L_x_79:
[----:B------:R-:W-:Y:S04]  /*0730*/  BSSY.RECONVERGENT B0, `(.L_x_81) ;  /* 0x000000e000007945 */ /* 0x000fe80003800200 */
[----:B------:R-:W-:Y:S05]  /*0740*/  @!P0 BRA `(.L_x_82) ;  /* 0x0000000000308947 */ /* 0x000fea0003800000 */
[C---:B------:R-:W-:Y:S02]  /*0750*/  ISETP.GE.AND P3, PT, R15.reuse, UR13, PT ;  /* 0x0000000d0f007c0c */ /* 0x040fe4000bf66270 */
[----:B------:R-:W-:Y:S02]  /*0760*/  ISETP.GE.AND P2, PT, R22, UR4, PT ;  /* 0x0000000416007c0c */ /* 0x000fe4000bf46270 */
[----:B------:R-:W-:Y:S02]  /*0770*/  ISETP.LT.OR P3, PT, R15, RZ, P3 ;  /* 0x000000ff0f00720c */ /* 0x000fe40001f61670 */
[----:B------:R-:W-:-:S04]  /*0780*/  ISETP.LT.OR P2, PT, R14, -0x1, P2 ;  /* 0xffffffff0e00780c */ /* 0x000fc80001741670 */
        /* <DEDUP_REMOVED lines=8> */
.L_x_82:
[----:B------:R-:W-:Y:S05]  /*0810*/  BSYNC.RECONVERGENT B0 ;  /* 0x0000000000007941 */ /* 0x000fea0003800200 */
.L_x_81:
        /* <DEDUP_REMOVED lines=16> */
.L_x_84:
[----:B------:R-:W-:Y:S05]  /*0920*/  BSYNC.RECONVERGENT B0 ;  /* 0x0000000000007941 */ /* 0x000fea0003800200 */
.L_x_83:
[----:B------:R-:W-:Y:S04]  /*0930*/  BSSY.RECONVERGENT B0, `(.L_x_85) ;  /* 0x000000e000007945 */ /* 0x000fe80003800200 */
[----:B------:R-:W-:Y:S05]  /*0940*/  @!P0 BRA `(.L_x_86) ;  /* 0x0000000000308947 */ /* 0x000fea0003800000 */
[----:B------:R-:W-:Y:S02]  /*0950*/  ISETP.GE.AND P0, PT, R19, UR13, PT ;  /* 0x0000000d13007c0c */ /* 0x000fe4000bf06270 */
[----:B------:R-:W-:Y:S02]  /*0960*/  ISETP.GE.AND P2, PT, R22, UR4, PT ;  /* 0x0000000416007c0c */ /* 0x000fe4000bf46270 */
[----:B------:R-:W-:Y:S02]  /*0970*/  ISETP.LT.OR P0, PT, R15, -0x1, P0 ;  /* 0xffffffff0f00780c */ /* 0x000fe40000701670 */
        /* <DEDUP_REMOVED lines=9> */
.L_x_86:
[----:B------:R-:W-:Y:S05]  /*0a10*/  BSYNC.RECONVERGENT B0 ;  /* 0x0000000000007941 */ /* 0x000fea0003800200 */
.L_x_85:
        /* <DEDUP_REMOVED lines=16> */
.L_x_88:
[----:B------:R-:W-:Y:S05]  /*0b20*/  BSYNC.RECONVERGENT B0 ;  /* 0x0000000000007941 */ /* 0x000fea0003800200 */
.L_x_87:
[----:B------:R-:W-:Y:S01]  /*0b30*/  FSETP.GEU.AND P1, PT, R7, 0.5, PT ;  /* 0x3f0000000700780b */ /* 0x000fe20003f2e000 */
[----:B------:R-:W-:Y:S01]  /*0b40*/  BSSY.RECONVERGENT B0, `(.L_x_89) ;  /* 0x000018c000007945 */ /* 0x000fe20003800200 */
[----:B------:R-:W-:Y:S01]  /*0b50*/  FSETP.GEU.AND P2, PT, R5, 0.5, PT ;  /* 0x3f0000000500780b */ /* 0x000fe20003f4e000 */
[----:B------:R-:W-:Y:S01]  /*0b60*/  IMAD.MOV.U32 R20, RZ, RZ, R5 ;  /* 0x000000ffff147224 */ /* 0x000fe200078e0005 */
[----:B------:R-:W-:Y:S01]  /*0b70*/  FSETP.GEU.AND P0, PT, R4, 0.5, PT ;  /* 0x3f0000000400780b */ /* 0x000fe20003f0e000 */
[----:B------:R-:W-:Y:S01]  /*0b80*/  IMAD.MOV.U32 R32, RZ, RZ, R3 ;  /* 0x000000ffff207224 */ /* 0x000fe200078e0003 */
[----:B------:R-:W-:Y:S01]  /*0b90*/  FSETP.GEU.AND P3, PT, R2, 0.5, PT ;  /* 0x3f0000000200780b */ /* 0x000fe20003f6e000 */
[----:B------:R-:W-:Y:S01]  /*0ba0*/  IMAD.MOV.U32 R30, RZ, RZ, R12 ;  /* 0x000000ffff1e7224 */ /* 0x000fe200078e000c */
[----:B------:R-:W-:Y:S01]  /*0bb0*/  FSETP.GEU.AND P4, PT, R3, 0.5, PT ;  /* 0x3f0000000300780b */ /* 0x000fe20003f8e000 */
[----:B------:R-:W-:Y:S01]  /*0bc0*/  FADD R4, R4, -0.5 ;  /* 0xbf00000004047421 */ /* 0x000fe20000000000 */
[----:B------:R-:W-:Y:S01]  /*0bd0*/  SEL R9, RZ, 0x2, P1 ;  /* 0x00000002ff097807 */ /* 0x000fe20000800000 */
[----:B------:R-:W-:Y:S01]  /*0be0*/  FADD R7, R7, -0.5 ;  /* 0xbf00000007077421 */ /* 0x000fe20000000000 */
[----:B------:R-:W-:Y:S01]  /*0bf0*/  SEL R8, RZ, 0x4, P2 ;  /* 0x00000004ff087807 */ /* 0x000fe20001000000 */
[----:B------:R-:W-:Y:S01]  /*0c00*/  FADD R5, R5, -0.5 ;  /* 0xbf00000005057421 */ /* 0x000fe20000000000 */
[----:B------:R-:W-:Y:S01]  /*0c10*/  SEL R6, RZ, 0x1, P0 ;  /* 0x00000001ff067807 */ /* 0x000fe20000000000 */
[----:B------:R-:W-:Y:S01]  /*0c20*/  FADD R2, R2, -0.5 ;  /* 0xbf00000002027421 */ /* 0x000fe20000000000 */
[----:B------:R-:W-:Y:S01]  /*0c30*/  SEL R11, RZ, 0x8, P3 ;  /* 0x00000008ff0b7807 */ /* 0x000fe20001800000 */
[----:B------:R-:W-:Y:S01]  /*0c40*/  FADD R3, R3, -0.5 ;  /* 0xbf00000003037421 */ /* 0x000fe20000000000 */
[----:B------:R-:W-:-:S02]  /*0c50*/  SEL R10, RZ, 0x10, P4 ;  /* 0x00000010ff0a7807 */ /* 0x000fc40002000000 */
[----:B------:R-:W-:Y:S02]  /*0c60*/  IADD3 R6, PT, PT, R8, R9, R6 ;  /* 0x0000000908067210 */ /* 0x000fe40007ffe006 */
[C---:B------:R-:W-:Y:S01]  /*0c70*/  FSETP.GEU.AND P1, PT, R0.reuse, 0.5, PT ;  /* 0x3f0000000000780b */ /* 0x040fe20003f2e000 */
[----:B------:R-:W-:Y:S01]  /*0c80*/  FADD R0, R0, -0.5 ;  /* 0xbf00000000007421 */ /* 0x000fe20000000000 */
[C---:B------:R-:W-:Y:S01]  /*0c90*/  FSETP.GEU.AND P2, PT, R12.reuse, 0.5, PT ;  /* 0x3f0000000c00780b */ /* 0x040fe20003f4e000 */
[----:B------:R-:W-:Y:S01]  /*0ca0*/  FADD R12, R12, -0.5 ;  /* 0xbf0000000c0c7421 */ /* 0x000fe20000000000 */
[----:B------:R-:W-:Y:S02]  /*0cb0*/  IADD3 R6, PT, PT, R10, R6, R11 ;  /* 0x000000060a067210 */ /* 0x000fe40007ffe00b */
[C---:B------:R-:W-:Y:S01]  /*0cc0*/  FSETP.GEU.AND P3, PT, R13.reuse, 0.5, PT ;  /* 0x3f0000000d00780b */ /* 0x040fe20003f6e000 */
[----:B------:R-:W-:Y:S01]  /*0cd0*/  FADD R13, R13, -0.5 ;  /* 0xbf0000000d0d7421 */ /* 0x000fe20000000000 */
[----:B------:R-:W-:-:S02]  /*0ce0*/  SEL R9, RZ, 0x20, P1 ;  /* 0x00000020ff097807 */ /* 0x000fc40000800000 */
[----:B------:R-:W-:Y:S02]  /*0cf0*/  SEL R8, RZ, 0x40, P2 ;  /* 0x00000040ff087807 */ /* 0x000fe40001000000 */
[----:B------:R-:W-:Y:S02]  /*0d00*/  SEL R11, RZ, 0x80, P3 ;  /* 0x00000080ff0b7807 */ /* 0x000fe40001800000 */
[----:B------:R-:W-:-:S04]  /*0d10*/  IADD3 R6, PT, PT, R8, R6, R9 ;  /* 0x0000000608067210 */ /* 0x000fc80007ffe009 */
[C---:B------:R-:W-:Y:S01]  /*0d20*/  LOP3.LUT P1, RZ, R6.reuse, R11, RZ, 0xfc, !PT ;  /* 0x0000000b06ff7212 */ /* 0x040fe2000782fcff */
[----:B------:R-:W-:-:S05]  /*0d30*/  IMAD.IADD R6, R6, 0x1, R11 ;  /* 0x0000000106067824 */ /* 0x000fca00078e020b */
[----:B------:R-:W-:-:S13]  /*0d40*/  ISETP.EQ.OR P1, PT, R6, 0xff, !P1 ;  /* 0x000000ff0600780c */ /* 0x000fda0004f22670 */
[----:B------:R-:W-:Y:S05]  /*0d50*/  @P1 BRA `(.L_x_90) ;  /* 0x0000001400a81947 */ /* 0x000fea0003800000 */
[----:B------:R-:W-:Y:S01]  /*0d60*/  FSETP.GEU.XOR P0, PT, R7, RZ, !P0 ;  /* 0x000000ff0700720b */ /* 0x000fe2000470e800 */
[----:B------:R-:W-:Y:S01]  /*0d70*/  BSSY.RECONVERGENT B3, `(.L_x_91) ;  /* 0x000001a000037945 */ /* 0x000fe20003800200 */
[----:B------:R-:W-:Y:S02]  /*0d80*/  VIADD R16, R16, -UR5 ;  /* 0x8000000510107c36 */ /* 0x000fe40008000000 */
[----:B------:R-:W-:Y:S02]  /*0d90*/  VIADD R15, R15, -UR5 ;  /* 0x800000050f0f7c36 */ /* 0x000fe40008000000 */
[----:B------:R-:W-:-:S07]  /*0da0*/  VIADD R14, R14, UR6 ;  /* 0x000000060e0e7c36 */ /* 0x000fce0008000000 */
[----:B------:R-:W-:Y:S05]  /*0db0*/  @P0 BRA `(.L_x_92) ;  /* 0x0000000000540947 */ /* 0x000fea0003800000 */
[----:B------:R-:W-:Y:S01]  /*0dc0*/  FADD R27, -R7, R4 ;  /* 0x00000004071b7221 */ /* 0x000fe20000000100 */
[----:B------:R-:W-:Y:S03]  /*0dd0*/  BSSY.RECONVERGENT B4, `(.L_x_93) ;  /* 0x000000f000047945 */ /* 0x000fe60003800200 */
[----:B------:R-:W0:Y:S08]  /*0de0*/  MUFU.RCP R8, R27 ;  /* 0x0000001b00087308 */ /* 0x000e300000001000 */
[----:B------:R-:W1:Y:S01]  /*0df0*/  FCHK P0, R4, R27 ;  /* 0x0000001b04007302 */ /* 0x000e620000000000 */
[----:B0-----:R-:W-:-:S04]  /*0e00*/  FFMA R9, -R27, R8, 1 ;  /* 0x3f8000001b097423 */ /* 0x001fc80000000108 */
[----:B------:R-:W-:Y:S01]  /*0e10*/  FFMA R9, R8, R9, R8 ;  /* 0x0000000908097223 */ /* 0x000fe20000000008 */
[----:B------:R-:W-:-:S03]  /*0e20*/  I2FP.F32.S32 R8, R16 ;  /* 0x0000001000087245 */ /* 0x000fc60000201400 */
[----:B------:R-:W-:-:S04]  /*0e30*/  FFMA R10, R4, R9, RZ ;  /* 0x00000009040a7223 */ /* 0x000fc800000000ff */
[----:B------:R-:W-:-:S04]  /*0e40*/  FFMA R11, -R27, R10, R4 ;  /* 0x0000000a1b0b7223 */ /* 0x000fc80000000104 */
[----:B------:R-:W-:Y:S01]  /*0e50*/  FFMA R11, R9, R11, R10 ;  /* 0x0000000b090b7223 */ /* 0x000fe2000000000a */
[----:B------:R-:W-:Y:S02]  /*0e60*/  I2FP.F32.S32 R10, R14 ;  /* 0x0000000e000a7245 */ /* 0x000fe40000201400 */
[----:B------:R-:W-:Y:S01]  /*0e70*/  I2FP.F32.S32 R9, R15 ;  /* 0x0000000f00097245 */ /* 0x000fe20000201400 */
[----:B-1----:R-:W-:Y:S06]  /*0e80*/  @!P0 BRA `(.L_x_94) ;  /* 0x00000000000c8947 */ /* 0x002fec0003800000 */
[----:B------:R-:W-:Y:S01]  /*0e90*/  IMAD.MOV.U32 R28, RZ, RZ, R4 ;  /* 0x000000ffff1c7224 */ /* 0x000fe200078e0004 */
[----:B------:R-:W-:-:S07]  /*0ea0*/  MOV R26, 0xec0 ;  /* 0x00000ec0001a7802 */ /* 0x000fce0000000f00 */
[----:B------:R-:W-:Y:S05]  /*0eb0*/  CALL.REL.NOINC `($__internal_1_$__cuda_sm3x_div_rn_noftz_f32_slowpath) ;  /* 0x0000001800607944 */ /* 0x000fea0003c00000 */
.L_x_94:
[----:B------:R-:W-:Y:S05]  /*0ec0*/  BSYNC.RECONVERGENT B4 ;  /* 0x0000000000047941 */ /* 0x000fea0003800200 */
.L_x_93:
[----:B------:R-:W-:Y:S01]  /*0ed0*/  FADD R8, R8, R11 ;  /* 0x0000000b08087221 */ /* 0x000fe20000000000 */
[----:B------:R-:W-:Y:S01]  /*0ee0*/  IMAD.MOV.U32 R11, RZ, RZ, RZ ;  /* 0x000000ffff0b7224 */ /* 0x000fe200078e00ff */
[----:B------:R0:W-:Y:S04]  /*0ef0*/  STL.64 [R1+0x10], RZ ;  /* 0x000010ff01007387 */ /* 0x0001e80000100a00 */
[----:B------:R0:W-:Y:S02]  /*0f00*/  STL.128 [R1], R8 ;  /* 0x0000000801007387 */ /* 0x0001e40000100c00 */
.L_x_92:
[----:B------:R-:W-:Y:S05]  /*0f10*/  BSYNC.RECONVERGENT B3 ;  /* 0x0000000000037941 */ /* 0x000fea0003800200 */
.L_x_91:
[----:B------:R-:W-:Y:S01]  /*0f20*/  FSETP.GEU.AND P3, PT, R2, RZ, PT ;  /* 0x000000ff0200720b */ /* 0x000fe20003f6e000 */
[----:B------:R-:W-:Y:S03]  /*0f30*/  BSSY.RECONVERGENT B3, `(.L_x_95) ;  /* 0x000001b000037945 */ /* 0x000fe60003800200 */
[----:B------:R-:W-:-:S13]  /*0f40*/  FSETP.LT.XOR P0, PT, R20, 0.5, P3 ;  /* 0x3f0000001400780b */ /* 0x000fda0001f01800 */
[----:B------:R-:W-:Y:S05]  /*0f50*/  @P0 BRA `(.L_x_96) ;  /* 0x0000000000600947 */ /* 0x000fea0003800000 */
[----:B------:R-:W-:Y:S01]  /*0f60*/  FADD R27, -R2, R5 ;  /* 0x00000005021b7221 */ /* 0x000fe20000000100 */
[----:B------:R-:W-:Y:S01]  /*0f70*/  VIADD R21, R19, -UR5 ;  /* 0x8000000513157c36 */ /* 0x000fe20008000000 */
[----:B------:R-:W-:Y:S01]  /*0f80*/  BSSY.RECONVERGENT B4, `(.L_x_97) ;  /* 0x0000010000047945 */ /* 0x000fe20003800200 */
[----:B------:R-:W-:Y:S01]  /*0f90*/  I2FP.F32.S32 R20, R16 ;  /* 0x0000001000147245 */ /* 0x000fe20000201400 */
[----:B0-----:R-:W0:Y:S02]  /*0fa0*/  MUFU.RCP R8, R27 ;  /* 0x0000001b00087308 */ /* 0x001e240000001000 */
[----:B------:R-:W-:-:S06]  /*0fb0*/  I2FP.F32.S32 R21, R21 ;  /* 0x0000001500157245 */ /* 0x000fcc0000201400 */
[----:B------:R-:W1:Y:S01]  /*0fc0*/  FCHK P0, R5, R27 ;  /* 0x0000001b05007302 */ /* 0x000e620000000000 */
[----:B0-----:R-:W-:-:S04]  /*0fd0*/  FFMA R9, -R27, R8, 1 ;  /* 0x3f8000001b097423 */ /* 0x001fc80000000108 */
[----:B------:R-:W-:-:S04]  /*0fe0*/  FFMA R8, R8, R9, R8 ;  /* 0x0000000908087223 */ /* 0x000fc80000000008 */
[----:B------:R-:W-:-:S04]  /*0ff0*/  FFMA R9, R5, R8, RZ ;  /* 0x0000000805097223 */ /* 0x000fc800000000ff */
[----:B------:R-:W-:-:S04]  /*1000*/  FFMA R10, -R27, R9, R5 ;  /* 0x000000091b0a7223 */ /* 0x000fc80000000105 */
[----:B------:R-:W-:Y:S01]  /*1010*/  FFMA R23, R8, R10, R9 ;  /* 0x0000000a08177223 */ /* 0x000fe20000000009 */
[----:B------:R-:W-:Y:S01]  /*1020*/  I2FP.F32.S32 R8, R14 ;  /* 0x0000000e00087245 */ /* 0x000fe20000201400 */
[----:B-1----:R-:W-:Y:S06]  /*1030*/  @!P0 BRA `(.L_x_98) ;  /* 0x0000000000108947 */ /* 0x002fec0003800000 */
[----:B------:R-:W-:Y:S01]  /*1040*/  IMAD.MOV.U32 R28, RZ, RZ, R5 ;  /* 0x000000ffff1c7224 */ /* 0x000fe200078e0005 */
[----:B------:R-:W-:-:S07]  /*1050*/  MOV R26, 0x1070 ;  /* 0x00001070001a7802 */ /* 0x000fce0000000f00 */
[----:B------:R-:W-:Y:S05]  /*1060*/  CALL.REL.NOINC `($__internal_1_$__cuda_sm3x_div_rn_noftz_f32_slowpath) ;  /* 0x0000001400f47944 */ /* 0x000fea0003c00000 */
[----:B------:R-:W-:-:S07]  /*1070*/  IMAD.MOV.U32 R23, RZ, RZ, R11 ;  /* 0x000000ffff177224 */ /* 0x000fce00078e000b */
.L_x_98:
[----:B------:R-:W-:Y:S05]  /*1080*/  BSYNC.RECONVERGENT B4 ;  /* 0x0000000000047941 */ /* 0x000fea0003800200 */
.L_x_97:
[----:B------:R-:W-:Y:S01]  /*1090*/  IMAD.MOV.U32 R9, RZ, RZ, RZ ;  /* 0x000000ffff097224 */ /* 0x000fe200078e00ff */
[----:B------:R-:W-:Y:S01]  /*10a0*/  CS2R R10, SRZ ;  /* 0x00000000000a7805 */ /* 0x000fe2000001ff00 */
[----:B------:R-:W-:-:S04]  /*10b0*/  FADD R20, R20, R23 ;  /* 0x0000001714147221 */ /* 0x000fc80000000000 */
[----:B------:R1:W-:Y:S04]  /*10c0*/  STL.128 [R1+0x20], R8 ;  /* 0x0000200801007387 */ /* 0x0003e80000100c00 */
[----:B------:R1:W-:Y:S02]  /*10d0*/  STL.64 [R1+0x18], R20 ;  /* 0x0000181401007387 */ /* 0x0003e40000100a00 */
.L_x_96:
[----:B------:R-:W-:Y:S05]  /*10e0*/  BSYNC.RECONVERGENT B3 ;  /* 0x0000000000037941 */ /* 0x000fea0003800200 */
.L_x_95:
[----:B------:R-:W-:Y:S01]  /*10f0*/  FSETP.GEU.AND P2, PT, R0, RZ, PT ;  /* 0x000000ff0000720b */ /* 0x000fe20003f4e000 */
[----:B------:R-:W-:Y:S03]  /*1100*/  BSSY.RECONVERGENT B3, `(.L_x_99) ;  /* 0x0000019000037945 */ /* 0x000fe60003800200 */
[----:B------:R-:W-:-:S13]  /*1110*/  FSETP.LT.XOR P0, PT, R32, 0.5, P2 ;  /* 0x3f0000002000780b */ /* 0x000fda0001701800 */
[----:B------:R-:W-:Y:S05]  /*1120*/  @P0 BRA `(.L_x_100) ;  /* 0x0000000000580947 */ /* 0x000fea0003800000 */
[----:B------:R-:W-:Y:S01]  /*1130*/  FADD R27, -R0, R3 ;  /* 0x00000003001b7221 */ /* 0x000fe20000000100 */
[----:B01----:R-:W-:Y:S01]  /*1140*/  VIADD R10, R22, UR6 ;  /* 0x00000006160a7c36 */ /* 0x003fe20008000000 */
[----:B------:R-:W-:Y:S02]  /*1150*/  BSSY.RECONVERGENT B4, `(.L_x_101) ;  /* 0x000000f000047945 */ /* 0x000fe40003800200 */
[----:B------:R-:W0:Y:S02]  /*1160*/  MUFU.RCP R8, R27 ;  /* 0x0000001b00087308 */ /* 0x000e240000001000 */
[----:B------:R-:W-:-:S06]  /*1170*/  I2FP.F32.S32 R10, R10 ;  /* 0x0000000a000a7245 */ /* 0x000fcc0000201400 */
[----:B------:R-:W1:Y:S01]  /*1180*/  FCHK P0, R3, R27 ;  /* 0x0000001b03007302 */ /* 0x000e620000000000 */
[----:B0-----:R-:W-:-:S04]  /*1190*/  FFMA R9, -R27, R8, 1 ;  /* 0x3f8000001b097423 */ /* 0x001fc80000000108 */
[----:B------:R-:W-:-:S04]  /*11a0*/  FFMA R8, R8, R9, R8 ;  /* 0x0000000908087223 */ /* 0x000fc80000000008 */
        /* <DEDUP_REMOVED lines=9> */
.L_x_102:
[----:B------:R-:W-:Y:S05]  /*1240*/  BSYNC.RECONVERGENT B4 ;  /* 0x0000000000047941 */ /* 0x000fea0003800200 */
.L_x_101:
[----:B------:R-:W-:Y:S01]  /*1250*/  FADD R8, R8, R11 ;  /* 0x0000000b08087221 */ /* 0x000fe20000000000 */
[----:B------:R-:W-:Y:S01]  /*1260*/  IMAD.MOV.U32 R11, RZ, RZ, RZ ;  /* 0x000000ffff0b7224 */ /* 0x000fe200078e00ff */
[----:B------:R2:W-:Y:S04]  /*1270*/  STL.64 [R1+0x40], RZ ;  /* 0x000040ff01007387 */ /* 0x0005e80000100a00 */
[----:B------:R2:W-:Y:S02]  /*1280*/  STL.128 [R1+0x30], R8 ;  /* 0x0000300801007387 */ /* 0x0005e40000100c00 */
.L_x_100:
[----:B------:R-:W-:Y:S05]  /*1290*/  BSYNC.RECONVERGENT B3 ;  /* 0x0000000000037941 */ /* 0x000fea0003800200 */
.L_x_99:
[----:B------:R-:W-:Y:S01]  /*12a0*/  FSETP.GEU.AND P1, PT, R13, RZ, PT ;  /* 0x000000ff0d00720b */ /* 0x000fe20003f2e000 */
[----:B------:R-:W-:Y:S03]  /*12b0*/  BSSY.RECONVERGENT B3, `(.L_x_103) ;  /* 0x000001c000037945 */ /* 0x000fe60003800200 */
[----:B------:R-:W-:-:S13]  /*12c0*/  FSETP.LT.XOR P0, PT, R30, 0.5, P1 ;  /* 0x3f0000001e00780b */ /* 0x000fda0000f01800 */
[----:B------:R-:W-:Y:S05]  /*12d0*/  @P0 BRA `(.L_x_104) ;  /* 0x0000000000640947 */ /* 0x000fea0003800000 */
[----:B------:R-:W-:Y:S01]  /*12e0*/  FADD R27, -R13, R12 ;  /* 0x0000000c0d1b7221 */ /* 0x000fe20000000100 */
[----:B-1----:R-:W-:Y:S01]  /*12f0*/  VIADD R21, R19, -UR5 ;  /* 0x8000000513157c36 */ /* 0x002fe20008000000 */
[----:B------:R-:W-:Y:S01]  /*1300*/  BSSY.RECONVERGENT B4, `(.L_x_105) ;  /* 0x0000011000047945 */ /* 0x000fe20003800200 */
[----:B0-2---:R-:W-:Y:S01]  /*1310*/  VIADD R11, R22, UR6 ;  /* 0x00000006160b7c36 */ /* 0x005fe20008000000 */
[----:B------:R-:W0:Y:S01]  /*1320*/  MUFU.RCP R8, R27 ;  /* 0x0000001b00087308 */ /* 0x000e220000001000 */
[----:B------:R-:W-:Y:S02]  /*1330*/  I2FP.F32.S32 R20, R16 ;  /* 0x0000001000147245 */ /* 0x000fe40000201400 */
[----:B------:R-:W-:-:S05]  /*1340*/  I2FP.F32.S32 R21, R21 ;  /* 0x0000001500157245 */ /* 0x000fca0000201400 */
        /* <DEDUP_REMOVED lines=12> */
.L_x_106:
[----:B------:R-:W-:Y:S05]  /*1410*/  BSYNC.RECONVERGENT B4 ;  /* 0x0000000000047941 */ /* 0x000fea0003800200 */
.L_x_105:
[----:B------:R-:W-:Y:S01]  /*1420*/  IMAD.MOV.U32 R9, RZ, RZ, RZ ;  /* 0x000000ffff097224 */ /* 0x000fe200078e00ff */
[----:B------:R-:W-:Y:S01]  /*1430*/  CS2R R10, SRZ ;  /* 0x00000000000a7805 */ /* 0x000fe2000001ff00 */
[----:B------:R-:W-:-:S04]  /*1440*/  FADD R20, R20, R23 ;  /* 0x0000001714147221 */ /* 0x000fc80000000000 */
[----:B------:R3:W-:Y:S04]  /*1450*/  STL.128 [R1+0x50], R8 ;  /* 0x0000500801007387 */ /* 0x0007e80000100c00 */
[----:B------:R3:W-:Y:S02]  /*1460*/  STL.64 [R1+0x48], R20 ;  /* 0x0000481401007387 */ /* 0x0007e40000100a00 */
.L_x_104:
[----:B------:R-:W-:Y:S05]  /*1470*/  BSYNC.RECONVERGENT B3 ;  /* 0x0000000000037941 */ /* 0x000fea0003800200 */
.L_x_103:
[----:B------:R-:W-:Y:S01]  /*1480*/  FSETP.GEU.AND P0, PT, R4, RZ, PT ;  /* 0x000000ff0400720b */ /* 0x000fe20003f0e000 */
[----:B------:R-:W-:Y:S03]  /*1490*/  BSSY.RECONVERGENT B3, `(.L_x_107) ;  /* 0x0000018000037945 */ /* 0x000fe60003800200 */
[----:B------:R-:W-:-:S13]  /*14a0*/  FSETP.GEU.XOR P4, PT, R5, RZ, !P0 ;  /* 0x000000ff0500720b */ /* 0x000fda000478e800 */
[----:B------:R-:W-:Y:S05]  /*14b0*/  @P4 BRA `(.L_x_108) ;  /* 0x0000000000544947 */ /* 0x000fea0003800000 */
[----:B------:R-:W-:Y:S01]  /*14c0*/  FADD R27, -R5, R4 ;  /* 0x00000004051b7221 */ /* 0x000fe20000000100 */
[----:B------:R-:W-:Y:S03]  /*14d0*/  BSSY.RECONVERGENT B4, `(.L_x_109) ;  /* 0x000000f000047945 */ /* 0x000fe60003800200 */
[----:B0123--:R-:W0:Y:S08]  /*14e0*/  MUFU.RCP R8, R27 ;  /* 0x0000001b00087308 */ /* 0x00fe300000001000 */
        /* <DEDUP_REMOVED lines=13> */
.L_x_110:
[----:B------:R-:W-:Y:S05]  /*15c0*/  BSYNC.RECONVERGENT B4 ;  /* 0x0000000000047941 */ /* 0x000fea0003800200 */
.L_x_109:
[----:B------:R-:W-:Y:S01]  /*15d0*/  FADD R9, R9, R11 ;  /* 0x0000000b09097221 */ /* 0x000fe20000000000 */
[----:B------:R-:W-:Y:S01]  /*15e0*/  IMAD.MOV.U32 R11, RZ, RZ, RZ ;  /* 0x000000ffff0b7224 */ /* 0x000fe200078e00ff */
[----:B------:R4:W-:Y:S04]  /*15f0*/  STL.64 [R1+0x70], RZ ;  /* 0x000070ff01007387 */ /* 0x0009e80000100a00 */
[----:B------:R4:W-:Y:S02]  /*1600*/  STL.128 [R1+0x60], R8 ;  /* 0x0000600801007387 */ /* 0x0009e40000100c00 */
.L_x_108:
[----:B------:R-:W-:Y:S05]  /*1610*/  BSYNC.RECONVERGENT B3 ;  /* 0x0000000000037941 */ /* 0x000fea0003800200 */
.L_x_107:
[C---:B------:R-:W-:Y:S01]  /*1620*/  FSETP.LT.XOR P3, PT, R7.reuse, RZ, P3 ;  /* 0x000000ff0700720b */ /* 0x040fe20001f61800 */
[----:B------:R-:W-:Y:S01]  /*1630*/  BSSY.RECONVERGENT B3, `(.L_x_111) ;  /* 0x000001c000037945 */ /* 0x000fe20003800200 */
[----:B------:R-:W-:-:S04]  /*1640*/  FSETP.GEU.AND P4, PT, R7, RZ, PT ;  /* 0x000000ff0700720b */ /* 0x000fc80003f8e000 */
[----:B------:R-:W-:-:S07]  /*1650*/  P2R R30, PR, RZ, 0x10 ;  /* 0x00000010ff1e7803 */ /* 0x000fce0000000000 */
[----:B------:R-:W-:Y:S05]  /*1660*/  @P3 BRA `(.L_x_112) ;  /* 0x0000000000603947 */ /* 0x000fea0003800000 */
[----:B------:R-:W-:Y:S01]  /*1670*/  FADD R27, -R2, R7 ;  /* 0x00000007021b7221 */ /* 0x000fe20000000100 */
[----:B-1-3--:R-:W-:Y:S01]  /*1680*/  VIADD R20, R18, -UR5 ;  /* 0x8000000512147c36 */ /* 0x00afe20008000000 */
[----:B------:R-:W-:Y:S01]  /*1690*/  BSSY.RECONVERGENT B4, `(.L_x_113) ;  /* 0x0000010000047945 */ /* 0x000fe20003800200 */
[----:B------:R-:W-:Y:S01]  /*16a0*/  I2FP.F32.S32 R21, R15 ;  /* 0x0000000f00157245 */ /* 0x000fe20000201400 */
[----:B0-2-4-:R-:W0:Y:S02]  /*16b0*/  MUFU.RCP R8, R27 ;  /* 0x0000001b00087308 */ /* 0x015e240000001000 */
        /* <DEDUP_REMOVED lines=13> */
.L_x_114:
[----:B------:R-:W-:Y:S05]  /*1790*/  BSYNC.RECONVERGENT B4 ;  /* 0x0000000000047941 */ /* 0x000fea0003800200 */
.L_x_113:
[----:B------:R-:W-:Y:S01]  /*17a0*/  IMAD.MOV.U32 R9, RZ, RZ, RZ ;  /* 0x000000ffff097224 */ /* 0x000fe200078e00ff */
[----:B------:R-:W-:Y:S01]  /*17b0*/  CS2R R10, SRZ ;  /* 0x00000000000a7805 */ /* 0x000fe2000001ff00 */
[----:B------:R-:W-:-:S04]  /*17c0*/  FADD R21, R21, R24 ;  /* 0x0000001815157221 */ /* 0x000fc80000000000 */
[----:B------:R0:W-:Y:S04]  /*17d0*/  STL.128 [R1+0x80], R8 ;  /* 0x0000800801007387 */ /* 0x0001e80000100c00 */
[----:B------:R0:W-:Y:S02]  /*17e0*/  STL.64 [R1+0x78], R20 ;  /* 0x0000781401007387 */ /* 0x0001e40000100a00 */
.L_x_112:
[----:B------:R-:W-:Y:S05]  /*17f0*/  BSYNC.RECONVERGENT B3 ;  /* 0x0000000000037941 */ /* 0x000fea0003800200 */
.L_x_111:
[----:B------:R-:W-:Y:S01]  /*1800*/  FSETP.GEU.AND P3, PT, R12, RZ, PT ;  /* 0x000000ff0c00720b */ /* 0x000fe20003f6e000 */
[----:B------:R-:W-:Y:S03]  /*1810*/  BSSY.RECONVERGENT B3, `(.L_x_115) ;  /* 0x0000019000037945 */ /* 0x000fe60003800200 */
[----:B------:R-:W-:-:S13]  /*1820*/  FSETP.LT.XOR P3, PT, R3, RZ, P3 ;  /* 0x000000ff0300720b */ /* 0x000fda0001f61800 */
[----:B------:R-:W-:Y:S05]  /*1830*/  @P3 BRA `(.L_x_116) ;  /* 0x0000000000583947 */ /* 0x000fea0003800000 */
[----:B------:R-:W-:Y:S01]  /*1840*/  FADD R27, -R12, R3 ;  /* 0x000000030c1b7221 */ /* 0x000fe20000000100 */
[----:B01-3--:R-:W-:Y:S01]  /*1850*/  VIADD R20, R22, UR6 ;  /* 0x0000000616147c36 */ /* 0x00bfe20008000000 */
[----:B------:R-:W-:Y:S02]  /*1860*/  BSSY.RECONVERGENT B4, `(.L_x_117) ;  /* 0x000000f000047945 */ /* 0x000fe40003800200 */
[----:B--2-4-:R-:W0:Y:S08]  /*1870*/  MUFU.RCP R8, R27 ;  /* 0x0000001b00087308 */ /* 0x014e300000001000 */
[----:B------:R-:W1:Y:S01]  /*1880*/  FCHK P3, R3, R27 ;  /* 0x0000001b03007302 */ /* 0x000e620000060000 */
[----:B0-----:R-:W-:-:S04]  /*1890*/  FFMA R9, -R27, R8, 1 ;  /* 0x3f8000001b097423 */ /* 0x001fc80000000108 */
[----:B------:R-:W-:-:S04]  /*18a0*/  FFMA R8, R8, R9, R8 ;  /* 0x0000000908087223 */ /* 0x000fc80000000008 */
[----:B------:R-:W-:-:S04]  /*18b0*/  FFMA R9, R3, R8, RZ ;  /* 0x0000000803097223 */ /* 0x000fc800000000ff */
[----:B------:R-:W-:-:S04]  /*18c0*/  FFMA R10, -R27, R9, R3 ;  /* 0x000000091b0a7223 */ /* 0x000fc80000000103 */
[----:B------:R-:W-:Y:S01]  /*18d0*/  FFMA R11, R8, R10, R9 ;  /* 0x0000000a080b7223 */ /* 0x000fe20000000009 */
[----:B------:R-:W-:Y:S02]  /*18e0*/  I2FP.F32.S32 R9, R15 ;  /* 0x0000000f00097245 */ /* 0x000fe40000201400 */
[----:B------:R-:W-:Y:S02]  /*18f0*/  I2FP.F32.S32 R8, R16 ;  /* 0x0000001000087245 */ /* 0x000fe40000201400 */
[----:B------:R-:W-:Y:S01]  /*1900*/  I2FP.F32.S32 R10, R20 ;  /* 0x00000014000a7245 */ /* 0x000fe20000201400 */
[----:B-1----:R-:W-:Y:S06]  /*1910*/  @!P3 BRA `(.L_x_118) ;  /* 0x00000000000cb947 */ /* 0x002fec0003800000 */
[----:B------:R-:W-:Y:S01]  /*1920*/  IMAD.MOV.U32 R28, RZ, RZ, R3 ;  /* 0x000000ffff1c7224 */ /* 0x000fe200078e0003 */
[----:B------:R-:W-:-:S07]  /*1930*/  MOV R26, 0x1950 ;  /* 0x00001950001a7802 */ /* 0x000fce0000000f00 */
[----:B------:R-:W-:Y:S05]  /*1940*/  CALL.REL.NOINC `($__internal_1_$__cuda_sm3x_div_rn_noftz_f32_slowpath) ;  /* 0x0000000c00bc7944 */ /* 0x000fea0003c00000 */
.L_x_118:
[----:B------:R-:W-:Y:S05]  /*1950*/  BSYNC.RECONVERGENT B4 ;  /* 0x0000000000047941 */ /* 0x000fea0003800200 */
.L_x_117:
[----:B------:R-:W-:Y:S01]  /*1960*/  FADD R9, R9, R11 ;  /* 0x0000000b09097221 */ /* 0x000fe20000000000 */
[----:B------:R-:W-:Y:S01]  /*1970*/  IMAD.MOV.U32 R11, RZ, RZ, RZ ;  /* 0x000000ffff0b7224 */ /* 0x000fe200078e00ff */
[----:B------:R0:W-:Y:S04]  /*1980*/  STL.64 [R1+0xa0], RZ ;  /* 0x0000a0ff01007387 */ /* 0x0001e80000100a00 */
[----:B------:R0:W-:Y:S02]  /*1990*/  STL.128 [R1+0x90], R8 ;  /* 0x0000900801007387 */ /* 0x0001e40000100c00 */
.L_x_116:
[----:B------:R-:W-:Y:S05]  /*19a0*/  BSYNC.RECONVERGENT B3 ;  /* 0x0000000000037941 */ /* 0x000fea0003800200 */
.L_x_115:
[----:B------:R-:W-:Y:S01]  /*19b0*/  FSETP.LT.XOR P1, PT, R0, RZ, P1 ;  /* 0x000000ff0000720b */ /* 0x000fe20000f21800 */
[----:B------:R-:W-:-:S12]  /*19c0*/  BSSY.RECONVERGENT B3, `(.L_x_119) ;  /* 0x000001b000037945 */ /* 0x000fd80003800200 */
[----:B------:R-:W-:Y:S05]  /*19d0*/  @P1 BRA `(.L_x_120) ;  /* 0x0000000000641947 */ /* 0x000fea0003800000 */
[----:B------:R-:W-:Y:S01]  /*19e0*/  FADD R27, -R13, R0 ;  /* 0x000000000d1b7221 */ /* 0x000fe20000000100 */
[----:B01-3--:R-:W-:Y:S01]  /*19f0*/  VIADD R20, R18, -UR5 ;  /* 0x8000000512147c36 */ /* 0x00bfe20008000000 */
[----:B------:R-:W-:Y:S01]  /*1a00*/  BSSY.RECONVERGENT B4, `(.L_x_121) ;  /* 0x0000011000047945 */ /* 0x000fe20003800200 */
[----:B--2-4-:R-:W-:Y:S01]  /*1a10*/  VIADD R11, R22, UR6 ;  /* 0x00000006160b7c36 */ /* 0x014fe20008000000 */
        /* <DEDUP_REMOVED lines=15> */
.L_x_122:
[----:B------:R-:W-:Y:S05]  /*1b10*/  BSYNC.RECONVERGENT B4 ;  /* 0x0000000000047941 */ /* 0x000fea0003800200 */
.L_x_121:
[----:B------:R-:W-:Y:S01]  /*1b20*/  IMAD.MOV.U32 R9, RZ, RZ, RZ ;  /* 0x000000ffff097224 */ /* 0x000fe200078e00ff */
[----:B------:R-:W-:Y:S01]  /*1b30*/  CS2R R10, SRZ ;  /* 0x00000000000a7805 */ /* 0x000fe2000001ff00 */
[----:B------:R-:W-:-:S04]  /*1b40*/  FADD R21, R21, R22 ;  /* 0x0000001615157221 */ /* 0x000fc80000000000 */
[----:B------:R0:W-:Y:S04]  /*1b50*/  STL.128 [R1+0xb0], R8 ;  /* 0x0000b00801007387 */ /* 0x0001e80000100c00 */
[----:B------:R0:W-:Y:S02]  /*1b60*/  STL.64 [R1+0xa8], R20 ;  /* 0x0000a81401007387 */ /* 0x0001e40000100a00 */
.L_x_120:
[----:B------:R-:W-:Y:S05]  /*1b70*/  BSYNC.RECONVERGENT B3 ;  /* 0x0000000000037941 */ /* 0x000fea0003800200 */
.L_x_119:
[----:B------:R-:W-:Y:S01]  /*1b80*/  FSETP.GEU.XOR P0, PT, R3, RZ, !P0 ;  /* 0x000000ff0300720b */ /* 0x000fe2000470e800 */
[----:B------:R-:W-:-:S12]  /*1b90*/  BSSY.RECONVERGENT B3, `(.L_x_123) ;  /* 0x0000017000037945 */ /* 0x000fd80003800200 */
[----:B------:R-:W-:Y:S05]  /*1ba0*/  @P0 BRA `(.L_x_124) ;  /* 0x0000000000540947 */ /* 0x000fea0003800000 */
[----:B------:R-:W-:Y:S01]  /*1bb0*/  FADD R27, -R3, R4 ;  /* 0x00000004031b7221 */ /* 0x000fe20000000100 */
[----:B------:R-:W-:Y:S01]  /*1bc0*/  BSSY.RECONVERGENT B4, `(.L_x_125) ;  /* 0x000000f000047945 */ /* 0x000fe20003800200 */
[----:B01234-:R-:W-:Y:S02]  /*1bd0*/  I2FP.F32.S32 R10, R14 ;  /* 0x0000000e000a7245 */ /* 0x01ffe40000201400 */
[----:B------:R-:W0:Y:S08]  /*1be0*/  MUFU.RCP R8, R27 ;  /* 0x0000001b00087308 */ /* 0x000e300000001000 */
        /* <DEDUP_REMOVED lines=12> */
.L_x_126:
[----:B------:R-:W-:Y:S05]  /*1cb0*/  BSYNC.RECONVERGENT B4 ;  /* 0x0000000000047941 */ /* 0x000fea0003800200 */
.L_x_125:
[----:B------:R-:W-:Y:S01]  /*1cc0*/  FADD R10, R10, R11 ;  /* 0x0000000b0a0a7221 */ /* 0x000fe20000000000 */
[----:B------:R-:W-:Y:S01]  /*1cd0*/  IMAD.MOV.U32 R11, RZ, RZ, RZ ;  /* 0x000000ffff0b7224 */ /* 0x000fe200078e00ff */
[----:B------:R0:W-:Y:S04]  /*1ce0*/  STL.64 [R1+0xd0], RZ ;  /* 0x0000d0ff01007387 */ /* 0x0001e80000100a00 */
[----:B------:R0:W-:Y:S02]  /*1cf0*/  STL.128 [R1+0xc0], R8 ;  /* 0x0000c00801007387 */ /* 0x0001e40000100c00 */
.L_x_124:
[----:B------:R-:W-:Y:S05]  /*1d00*/  BSYNC.RECONVERGENT B3 ;  /* 0x0000000000037941 */ /* 0x000fea0003800200 */
.L_x_123:
[----:B------:R-:W-:Y:S01]  /*1d10*/  ISETP.NE.AND P0, PT, R30, RZ, PT ;  /* 0x000000ff1e00720c */ /* 0x000fe20003f05270 */
[----:B------:R-:W-:Y:S03]  /*1d20*/  BSSY.RECONVERGENT B3, `(.L_x_127) ;  /* 0x000001a000037945 */ /* 0x000fe60003800200 */
[----:B------:R-:W-:-:S13]  /*1d30*/  PLOP3.LUT P2, PT, P0, P2, PT, 0x82, 0x28 ;  /* 0x000000000028781c */ /* 0x000fda0000745072 */
[----:B------:R-:W-:Y:S05]  /*1d40*/  @P2 BRA `(.L_x_128) ;  /* 0x00000000005c2947 */ /* 0x000fea0003800000 */
[----:B------:R-:W-:Y:S01]  /*1d50*/  FADD R27, -R0, R7 ;  /* 0x00000007001b7221 */ /* 0x000fe20000000100 */
[----:B01-3--:R-:W-:Y:S01]  /*1d60*/  VIADD R20, R18, -UR5 ;  /* 0x8000000512147c36 */ /* 0x00bfe20008000000 */
[----:B------:R-:W-:Y:S01]  /*1d70*/  BSSY.RECONVERGENT B4, `(.L_x_129) ;  /* 0x000000f000047945 */ /* 0x000fe20003800200 */
[----:B------:R-:W-:Y:S01]  /*1d80*/  I2FP.F32.S32 R21, R15 ;  /* 0x0000000f00157245 */ /* 0x000fe20000201400 */
[----:B--2-4-:R-:W0:Y:S02]  /*1d90*/  MUFU.RCP R8, R27 ;  /* 0x0000001b00087308 */ /* 0x014e240000001000 */
        /* <DEDUP_REMOVED lines=12> */
.L_x_130:
[----:B------:R-:W-:Y:S05]  /*1e60*/  BSYNC.RECONVERGENT B4 ;  /* 0x0000000000047941 */ /* 0x000fea0003800200 */
.L_x_129:
[----:B------:R-:W-:Y:S01]  /*1e70*/  FADD R8, R8, R11 ;  /* 0x0000000b08087221 */ /* 0x000fe20000000000 */
[----:B------:R-:W-:Y:S01]  /*1e80*/  IMAD.MOV.U32 R9, RZ, RZ, RZ ;  /* 0x000000ffff097224 */ /* 0x000fe200078e00ff */
[----:B------:R-:W-:Y:S01]  /*1e90*/  CS2R R10, SRZ ;  /* 0x00000000000a7805 */ /* 0x000fe2000001ff00 */
[----:B------:R0:W-:Y:S04]  /*1ea0*/  STL.64 [R1+0xd8], R20 ;  /* 0x0000d81401007387 */ /* 0x0001e80000100a00 */
[----:B------:R0:W-:Y:S02]  /*1eb0*/  STL.128 [R1+0xe0], R8 ;  /* 0x0000e00801007387 */ /* 0x0001e40000100c00 */
.L_x_128:
[----:B------:R-:W-:Y:S05]  /*1ec0*/  BSYNC.RECONVERGENT B3 ;  /* 0x0000000000037941 */ /* 0x000fea0003800200 */
.L_x_127:
[----:B------:R-:W-:Y:S01]  /*1ed0*/  FSETP.GEU.AND P0, PT, R12, RZ, PT ;  /* 0x000000ff0c00720b */ /* 0x000fe20003f0e000 */
[----:B------:R-:W-:Y:S03]  /*1ee0*/  BSSY.RECONVERGENT B3, `(.L_x_131) ;  /* 0x0000019000037945 */ /* 0x000fe60003800200 */
[----:B------:R-:W-:-:S13]  /*1ef0*/  FSETP.LT.XOR P0, PT, R5, RZ, P0 ;  /* 0x000000ff0500720b */ /* 0x000fda0000701800 */
[----:B------:R-:W-:Y:S05]  /*1f00*/  @P0 BRA `(.L_x_132) ;  /* 0x0000000000580947 */ /* 0x000fea0003800000 */
[----:B------:R-:W-:Y:S01]  /*1f10*/  FADD R27, -R12, R5 ;  /* 0x000000050c1b7221 */ /* 0x000fe20000000100 */
[----:B01-3--:R-:W-:Y:S01]  /*1f20*/  VIADD R20, R19, -UR5 ;  /* 0x8000000513147c36 */ /* 0x00bfe20008000000 */
        /* <DEDUP_REMOVED lines=15> */
.L_x_134:
[----:B------:R-:W-:Y:S05]  /*2020*/  BSYNC.RECONVERGENT B4 ;  /* 0x0000000000047941 */ /* 0x000fea0003800200 */
.L_x_133:
[----:B------:R-:W-:Y:S01]  /*2030*/  FADD R10, R10, R11 ;  /* 0x0000000b0a0a7221 */ /* 0x000fe20000000000 */
[----:B------:R-:W-:Y:S01]  /*2040*/  IMAD.MOV.U32 R11, RZ, RZ, RZ ;  /* 0x000000ffff0b7224 */ /* 0x000fe200078e00ff */
[----:B------:R0:W-:Y:S04]  /*2050*/  STL.64 [R1+0x100], RZ ;  /* 0x000100ff01007387 */ /* 0x0001e80000100a00 */
[----:B------:R0:W-:Y:S02]  /*2060*/  STL.128 [R1+0xf0], R8 ;  /* 0x0000f00801007387 */ /* 0x0001e40000100c00 */
.L_x_132:
[----:B------:R-:W-:Y:S05]  /*2070*/  BSYNC.RECONVERGENT B3 ;  /* 0x0000000000037941 */ /* 0x000fea0003800200 */
.L_x_131:
[----:B------:R-:W-:Y:S01]  /*2080*/  FSETP.GEU.AND P0, PT, R13, RZ, PT ;  /* 0x000000ff0d00720b */ /* 0x000fe20003f0e000 */
[----:B------:R-:W-:Y:S03]  /*2090*/  BSSY.RECONVERGENT B3, `(.L_x_135) ;  /* 0x000001b000037945 */ /* 0x000fe60003800200 */
[----:B------:R-:W-:-:S13]  /*20a0*/  FSETP.LT.XOR P0, PT, R2, RZ, P0 ;  /* 0x000000ff0200720b */ /* 0x000fda0000701800 */
[----:B------:R-:W-:Y:S05]  /*20b0*/  @P0 BRA `(.L_x_136) ;  /* 0x0000000000600947 */ /* 0x000fea0003800000 */
[----:B------:R-:W-:Y:S01]  /*20c0*/  FADD R27, -R13, R2 ;  /* 0x000000020d1b7221 */ /* 0x000fe20000000100 */
[----:B------:R-:W-:Y:S01]  /*20d0*/  VIADD R19, R19, -UR5 ;  /* 0x8000000513137c36 */ /* 0x000fe20008000000 */
[----:B------:R-:W-:Y:S01]  /*20e0*/  BSSY.RECONVERGENT B4, `(.L_x_137) ;  /* 0x0000010000047945 */ /* 0x000fe20003800200 */
[----:B------:R-:W-:Y:S01]  /*20f0*/  VIADD R18, R18, -UR5 ;  /* 0x8000000512127c36 */ /* 0x000fe20008000000 */
[----:B01234-:R-:W0:Y:S02]  /*2100*/  MUFU.RCP R8, R27 ;  /* 0x0000001b00087308 */ /* 0x01fe240000001000 */
[----:B------:R-:W-:Y:S02]  /*2110*/  I2FP.F32.S32 R19, R19 ;  /* 0x0000001300137245 */ /* 0x000fe40000201400 */
[----:B------:R-:W-:-:S04]  /*2120*/  I2FP.F32.S32 R18, R18 ;  /* 0x0000001200127245 */ /* 0x000fc80000201400 */
        /* <DEDUP_REMOVED lines=11> */
.L_x_138:
[----:B------:R-:W-:Y:S05]  /*21e0*/  BSYNC.RECONVERGENT B4 ;  /* 0x0000000000047941 */ /* 0x000fea0003800200 */
.L_x_137:
[----:B------:R-:W-:Y:S01]  /*21f0*/  FADD R8, R8, R11 ;  /* 0x0000000b08087221 */ /* 0x000fe20000000000 */
[----:B------:R-:W-:Y:S01]  /*2200*/  IMAD.MOV.U32 R9, RZ, RZ, RZ ;  /* 0x000000ffff097224 */ /* 0x000fe200078e00ff */
[----:B------:R-:W-:Y:S01]  /*2210*/  CS2R R10, SRZ ;  /* 0x00000000000a7805 */ /* 0x000fe2000001ff00 */
[----:B------:R0:W-:Y:S04]  /*2220*/  STL.64 [R1+0x108], R18 ;  /* 0x0001081201007387 */ /* 0x0001e80000100a00 */
[----:B------:R0:W-:Y:S02]  /*2230*/  STL.128 [R1+0x110], R8 ;  /* 0x0001100801007387 */ /* 0x0001e40000100c00 */
.L_x_136:
[----:B------:R-:W-:Y:S05]  /*2240*/  BSYNC.RECONVERGENT B3 ;  /* 0x0000000000037941 */ /* 0x000fea0003800200 */
.L_x_135:
[----:B01234-:R-:W-:Y:S01]  /*2250*/  IMAD.SHL.U32 R8, R6, 0x8, RZ ;  /* 0x0000000806087824 */ /* 0x01ffe200078e00ff */
[----:B------:R-:W0:Y:S01]  /*2260*/  LDC.64 R10, c[0x0][0x3a8] ;  /* 0x0000ea00ff0a7b82 */ /* 0x000e220000000a00 */
[----:B------:R-:W-:-:S04]  /*2270*/  VOTE.ANY R6, PT, PT ;  /* 0x0000000000067806 */ /* 0x000fc800038e0100 */
[----:B------:R-:W-:-:S03]  /*2280*/  ISETP.EQ.U32.AND P1, PT, R6, -0x1, PT ;  /* 0xffffffff0600780c */ /* 0x000fc60003f22070 */
[----:B------:R-:W1:Y:S02]  /*2290*/  LDC.64 R8, c[0x3][R8] ;  /* 0x00c0000008087b82 */ /* 0x000e640000000a00 */
[----:B-1----:R-:W-:-:S05]  /*22a0*/  LOP3.LUT P0, R6, R8, 0xf, RZ, 0xc0, !PT ;  /* 0x0000000f08067812 */ /* 0x002fca000780c0ff */
[----:B------:R-:W-:-:S05]  /*22b0*/  IMAD R21, R6, 0x3, RZ ;  /* 0x0000000306157824 */ /* 0x000fca00078e02ff */
[----:B0-----:R0:W5:Y:S01]  /*22c0*/  @!P1 ATOMG.E.ADD.STRONG.GPU PT, R6, desc[UR10][R10.64], R21 ;  /* 0x800000150a0699a8 */ /* 0x00116200081ef10a */
[----:B------:R-:W-:Y:S05]  /*22d0*/  @!P1 BRA `(.L_x_139) ;  /* 0x0000000000449947 */ /* 0x000fea0003800000 */
[----:B-----5:R-:W1:Y:S01]  /*22e0*/  SHFL.UP P1, R6, R21, 0x1, RZ ;  /* 0x0420000015067989 */ /* 0x020e6200000200ff */
[----:B------:R-:W-:Y:S01]  /*22f0*/  IMAD.MOV.U32 R19, RZ, RZ, R21 ;  /* 0x000000ffff137224 */ /* 0x000fe200078e0015 */
        /* <DEDUP_REMOVED lines=14> */
[----:B0-----:R-:W-:-:S07]  /*23e0*/  @P1 IMAD.IADD.U32 R6, R6, 0x1, R21 ;  /* 0x0000000106061824 */ /* 0x001fce00078e0015 */
.L_x_139:
[----:B------:R-:W-:Y:S05]  /*23f0*/  @P0 BRA `(.L_x_140) ;  /* 0x0000000000140947 */ /* 0x000fea0003800000 */
.L_x_90:
[----:B------:R-:W-:Y:S05]  /*2400*/  BSYNC.RECONVERGENT B0 ;  /* 0x0000000000007941 */ /* 0x000fea0003800200 */
.L_x_89:
[----:B------:R-:W-:-:S05]  /*2410*/  VIADD R17, R17, 0x1 ;  /* 0x0000000111117836 */ /* 0x000fca0000000000 */
[----:B------:R-:W-:-:S13]  /*2420*/  ISETP.NE.AND P0, PT, R17, UR14, PT ;  /* 0x0000000e11007c0c */ /* 0x000fda000bf05270 */
[----:B------:R-:W-:Y:S05]  /*2430*/  @P0 BRA `(.L_x_141) ;  /* 0xffffffdc00980947 */ /* 0x000fea000383ffff */
[----:B------:R-:W-:Y:S05]  /*2440*/  EXIT ;  /* 0x000000000000794d */ /* 0x000fea0003800000 */
.L_x_140:
[----:B------:R-:W1:Y:S01]  /*2450*/  LDC.64 R2, c[0x0][0x380] ;  /* 0x0000e000ff027b82 */ /* 0x000e620000000a00 */
[----:B------:R-:W-:-:S05]  /*2460*/  UMOV UR4, 0x4 ;  /* 0x0000000400047882 */ /* 0x000fca0000000000 */
.L_x_142:
[----:B------:R-:W-:Y:S02]  /*2470*/  UIADD3 UR5, UPT, UPT, UR4, 0x4, URZ ;  /* 0x0000000404057890 */ /* 0x000fe4000fffe0ff */
[----:B--2---:R-:W-:Y:S01]  /*2480*/  SHF.R.U64 R4, R8, UR4, R9 ;  /* 0x0000000408047c19 */ /* 0x004fe20008001209 */
[----:B------:R-:W-:-:S03]  /*2490*/  UIADD3 UR6, UPT, UPT, UR4, 0x8, URZ ;  /* 0x0000000804067890 */ /* 0x000fc6000fffe0ff */
[----:B------:R-:W-:Y:S02]  /*24a0*/  LOP3.LUT R4, R4, 0xf, RZ, 0xc0, !PT ;  /* 0x0000000f04047812 */ /* 0x000fe400078ec0ff */
[----:B------:R-:W-:Y:S01]  /*24b0*/  SHF.R.U64 R0, R8, UR5, R9 ;  /* 0x0000000508007c19 */ /* 0x000fe20008001209 */
[----:B------:R-:W-:Y:S02]  /*24c0*/  UIADD3 UR5, UPT, UPT, UR4, 0xc, URZ ;  /* 0x0000000c04057890 */ /* 0x000fe4000fffe0ff */
[----:B------:R-:W-:Y:S01]  /*24d0*/  IMAD R7, R4, 0x18, R1 ;  /* 0x0000001804077824 */ /* 0x000fe200078e0201 */
[----:B------:R-:W-:Y:S02]  /*24e0*/  LOP3.LUT R0, R0, 0xf, RZ, 0xc0, !PT ;  /* 0x0000000f00007812 */ /* 0x000fe400078ec0ff */
[----:B------:R-:W-:Y:S02]  /*24f0*/  SHF.R.U64 R4, R8, UR6, R9 ;  /* 0x0000000608047c19 */ /* 0x000fe40008001209 */
[----:B------:R-:W2:Y:S01]  /*2500*/  LDL.64 R26, [R7+0x10] ;  /* 0x00001000071a7983 */ /* 0x000ea20000100a00 */
[----:B------:R-:W-:Y:S01]  /*2510*/  IMAD R32, R0, 0x18, R1 ;  /* 0x0000001800207824 */ /* 0x000fe200078e0201 */
[----:B------:R-:W-:-:S02]  /*2520*/  SHF.R.U64 R0, R8, UR5, R9 ;  /* 0x0000000508007c19 */ /* 0x000fc40008001209 */
[----:B------:R-:W-:Y:S01]  /*2530*/  LOP3.LUT R4, R4, 0xf, RZ, 0xc0, !PT ;  /* 0x0000000f04047812 */ /* 0x000fe200078ec0ff */
[----:B------:R-:W3:Y:S01]  /*2540*/  LDL.64 R34, [R7] ;  /* 0x0000000007227983 */ /* 0x000ee20000100a00 */
[----:B------:R-:W-:-:S03]  /*2550*/  LOP3.LUT R0, R0, 0xf, RZ, 0xc0, !PT ;  /* 0x0000000f00007812 */ /* 0x000fc600078ec0ff */
[--C-:B------:R-:W-:Y:S01]  /*2560*/  IMAD R36, R4, 0x18, R1.reuse ;  /* 0x0000001804247824 */ /* 0x100fe200078e0201 */
[----:B------:R4:W3:Y:S01]  /*2570*/  LDL.64 R28, [R7+0x8] ;  /* 0x00000800071c7983 */ /* 0x0008e20000100a00 */
[----:B------:R-:W-:-:S03]  /*2580*/  IMAD R0, R0, 0x18, R1 ;  /* 0x0000001800007824 */ /* 0x000fc600078e0201 */
[----:B------:R-:W3:Y:S04]  /*2590*/  LDL.64 R24, [R32] ;  /* 0x0000000020187983 */ /* 0x000ee80000100a00 */
[----:B------:R-:W3:Y:S04]  /*25a0*/  LDL.64 R12, [R32+0x8] ;  /* 0x00000800200c7983 */ /* 0x000ee80000100a00 */
[----:B0-----:R0:W3:Y:S04]  /*25b0*/  LDL.64 R10, [R32+0x10] ;  /* 0x00001000200a7983 */ /* 0x0010e80000100a00 */
[----:B------:R-:W3:Y:S04]  /*25c0*/  LDL.64 R4, [R36] ;  /* 0x0000000024047983 */ /* 0x000ee80000100a00 */
[----:B------:R-:W3:Y:S04]  /*25d0*/  LDL.64 R22, [R36+0x8] ;  /* 0x0000080024167983 */ /* 0x000ee80000100a00 */
[----:B------:R0:W3:Y:S04]  /*25e0*/  LDL.64 R20, [R36+0x10] ;  /* 0x0000100024147983 */ /* 0x0000e80000100a00 */
[----:B------:R-:W3:Y:S04]  /*25f0*/  LDL.64 R18, [R0] ;  /* 0x0000000000127983 */ /* 0x000ee80000100a00 */
[----:B------:R-:W3:Y:S04]  /*2600*/  LDL.64 R16, [R0+0x8] ;  /* 0x0000080000107983 */ /* 0x000ee80000100a00 */
[----:B------:R-:W3:Y:S01]  /*2610*/  LDL.64 R14, [R0+0x10] ;  /* 0x00001000000e7983 */ /* 0x000ee20000100a00 */
[----:B-1---5:R-:W-:-:S04]  /*2620*/  IMAD.WIDE.U32 R30, R6, 0x18, R2 ;  /* 0x00000018061e7825 */ /* 0x022fc800078e0002 */
[C---:B------:R-:W-:Y:S02]  /*2630*/  VIADD R33, R6.reuse, 0x1 ;  /* 0x0000000106217836 */ /* 0x040fe40000000000 */
[C---:B------:R-:W-:Y:S02]  /*2640*/  VIADD R37, R6.reuse, 0x2 ;  /* 0x0000000206257836 */ /* 0x040fe40000000000 */
[----:B----4-:R-:W-:Y:S02]  /*2650*/  VIADD R7, R6, 0x3 ;  /* 0x0000000306077836 */ /* 0x010fe40000000000 */
[----:B0-----:R-:W-:-:S04]  /*2660*/  IMAD.WIDE.U32 R32, R33, 0x18, R2 ;  /* 0x0000001821207825 */ /* 0x001fc800078e0002 */
[----:B------:R-:W-:Y:S01]  /*2670*/  IMAD.WIDE.U32 R36, R37, 0x18, R2 ;  /* 0x0000001825247825 */ /* 0x000fe200078e0002 */
[----:B------:R-:W-:-:S03]  /*2680*/  UIADD3 UR4, UPT, UPT, UR4, 0x10, URZ ;  /* 0x0000001004047890 */ /* 0x000fc6000fffe0ff */
[----:B------:R-:W-:Y:S01]  /*2690*/  VIADD R6, R6, 0x4 ;  /* 0x0000000406067836 */ /* 0x000fe20000000000 */
[----:B--2---:R-:W-:Y:S04]  /*26a0*/  STG.E desc[UR10][R30.64+0x10], R26 ;  /* 0x0000101a1e007986 */ /* 0x004fe8000c10190a */
[----:B------:R0:W-:Y:S04]  /*26b0*/  STG.E desc[UR10][R30.64+0x14], R27 ;  /* 0x0000141b1e007986 */ /* 0x0001e8000c10190a */
[----:B---3--:R2:W-:Y:S04]  /*26c0*/  STG.E desc[UR10][R30.64], R34 ;  /* 0x000000221e007986 */ /* 0x0085e8000c10190a */
[----:B------:R2:W-:Y:S01]  /*26d0*/  STG.E desc[UR10][R30.64+0x4], R35 ;  /* 0x000004231e007986 */ /* 0x0005e2000c10190a */
[----:B0-----:R-:W-:-:S03]  /*26e0*/  IMAD.WIDE.U32 R26, R7, 0x18, R2 ;  /* 0x00000018071a7825 */ /* 0x001fc600078e0002 */
        /* <DEDUP_REMOVED lines=20> */
[----:B------:R-:W-:Y:S05]  /*2830*/  BRA `(.L_x_142) ;  /* 0xfffffffc000c7947 */ /* 0x000fea000383ffff */
        .weak           $__internal_1_$__cuda_sm3x_div_rn_noftz_f32_slowpath
        .type           $__internal_1_$__cuda_sm3x_div_rn_noftz_f32_slowpath,@function
        .size           $__internal_1_$__cuda_sm3x_div_rn_noftz_f32_slowpath,(.L_x_156 - $__internal_1_$__cuda_sm3x_div_rn_noftz_f32_slowpath)
$__internal_1_$__cuda_sm3x_div_rn_noftz_f32_slowpath:
[----:B------:R-:W-:Y:S01]  /*2840*/  SHF.R.U32.HI R23, RZ, 0x17, R27 ;  /* 0x00000017ff177819 */ /* 0x000fe2000001161b */
[----:B------:R-:W-:Y:S01]  /*2850*/  BSSY.RECONVERGENT B1, `(.L_x_143) ;  /* 0x0000063000017945 */ /* 0x000fe20003800200 */
[----:B------:R-:W-:Y:S02]  /*2860*/  SHF.R.U32.HI R25, RZ, 0x17, R28 ;  /* 0x00000017ff197819 */ /* 0x000fe4000001161c */
[----:B------:R-:W-:Y:S02]  /*2870*/  LOP3.LUT R23, R23, 0xff, RZ, 0xc0, !PT ;  /* 0x000000ff17177812 */ /* 0x000fe400078ec0ff */
[----:B------:R-:W-:-:S03]  /*2880*/  LOP3.LUT R25, R25, 0xff, RZ, 0xc0, !PT ;  /* 0x000000ff19197812 */ /* 0x000fc600078ec0ff */
[----:B------:R-:W-:Y:S02]  /*2890*/  VIADD R11, R23, 0xffffffff ;  /* 0xffffffff170b7836 */ /* 0x000fe40000000000 */
[----:B------:R-:W-:-:S03]  /*28a0*/  VIADD R24, R25, 0xffffffff ;  /* 0xffffffff19187836 */ /* 0x000fc60000000000 */
        /* <DEDUP_REMOVED lines=10> */
[C---:B------:R-:W-:Y:S02]  /*2950*/  FSETP.NEU.FTZ.AND P5, PT, |R28|.reuse, +INF , PT ;  /* 0x7f8000001c00780b */ /* 0x040fe40003fbd200 */
[----:B------:R-:W-:Y:S02]  /*2960*/  FSETP.NEU.FTZ.AND P4, PT, |R27|, +INF , PT ;  /* 0x7f8000001b00780b */ /* 0x000fe40003f9d200 */
[----:B------:R-:W-:-:S04]  /*2970*/  FSETP.NEU.FTZ.AND P6, PT, |R28|, +INF , PT ;  /* 0x7f8000001c00780b */ /* 0x000fc80003fdd200 */
[----:B------:R-:W-:-:S07]  /*2980*/  P2R R29, PR, RZ, 0x40 ;  /* 0x00000040ff1d7803 */ /* 0x000fce0000000000 */
        /* <DEDUP_REMOVED lines=14> */
.L_x_144:
[----:B------:R-:W-:Y:S01]  /*2a70*/  LEA R24, R23, 0xc0800000, 0x17 ;  /* 0xc080000017187811 */ /* 0x000fe200078eb8ff */
[----:B------:R-:W-:Y:S01]  /*2a80*/  VIADD R25, R25, 0xffffff81 ;  /* 0xffffff8119197836 */ /* 0x000fe20000000000 */
[----:B------:R-:W-:Y:S03]  /*2a90*/  BSSY.RECONVERGENT B2, `(.L_x_149) ;  /* 0x0000035000027945 */ /* 0x000fe60003800200 */
[----:B------:R-:W-:Y:S01]  /*2aa0*/  IMAD.IADD R33, R27, 0x1, -R24 ;  /* 0x000000011b217824 */ /* 0x000fe200078e0a18 */
[C---:B------:R-:W-:Y:S01]  /*2ab0*/  IADD3 R34, PT, PT, R25.reuse, 0x7f, -R23 ;  /* 0x0000007f19227810 */ /* 0x040fe20007ffe817 */
[----:B------:R-:W-:Y:S02]  /*2ac0*/  IMAD R28, R25, -0x800000, R28 ;  /* 0xff800000191c7824 */ /* 0x000fe400078e021c */
[----:B------:R-:W0:Y:S01]  /*2ad0*/  MUFU.RCP R24, R33 ;  /* 0x0000002100187308 */ /* 0x000e220000001000 */
[----:B------:R-:W-:Y:S01]  /*2ae0*/  FADD.FTZ R11, -R33, -RZ ;  /* 0x800000ff210b7221 */ /* 0x000fe20000010100 */
[----:B------:R-:W-:-:S03]  /*2af0*/  IMAD.IADD R34, R34, 0x1, R29 ;  /* 0x0000000122227824 */ /* 0x000fc600078e021d */
        /* <DEDUP_REMOVED lines=26> */
[----:B------:R-:W-:Y:S01]  /*2ca0*/  ISETP.NE.AND P4, PT, R23, RZ, PT ;  /* 0x000000ff1700720c */ /* 0x000fe20003f85270 */
[----:B------:R-:W-:Y:S01]  /*2cb0*/  IMAD.MOV R23, RZ, RZ, -R23 ;  /* 0x000000ffff177224 */ /* 0x000fe200078e0a17 */
[----:B------:R-:W-:-:S02]  /*2cc0*/  LOP3.LUT R25, R25, 0x800000, RZ, 0xfc, !PT ;  /* 0x0080000019197812 */ /* 0x000fc400078efcff */
[----:B------:R-:W-:Y:S02]  /*2cd0*/  FSETP.NEU.FTZ.AND P5, PT, R29, R28, PT ;  /* 0x0000001c1d00720b */ /* 0x000fe40003fbd000 */
[----:B------:R-:W-:Y:S02]  /*2ce0*/  SHF.L.U32 R24, R25, R24, RZ ;  /* 0x0000001819187219 */ /* 0x000fe400000006ff */
[----:B------:R-:W-:Y:S02]  /*2cf0*/  SEL R28, R23, RZ, P6 ;  /* 0x000000ff171c7207 */ /* 0x000fe40003000000 */
[----:B------:R-:W-:Y:S02]  /*2d00*/  ISETP.NE.AND P4, PT, R24, RZ, P4 ;  /* 0x000000ff1800720c */ /* 0x000fe40002785270 */
[----:B------:R-:W-:Y:S02]  /*2d10*/  SHF.R.U32.HI R28, RZ, R28, R25 ;  /* 0x0000001cff1c7219 */ /* 0x000fe40000011619 */
[----:B------:R-:W-:-:S02]  /*2d20*/  PLOP3.LUT P4, PT, P5, P4, PT, 0xf8, 0x8f ;  /* 0x00000000008f781c */ /* 0x000fc40002f89f70 */
[----:B------:R-:W-:Y:S02]  /*2d30*/  SHF.R.U32.HI R24, RZ, 0x1, R28 ;  /* 0x00000001ff187819 */ /* 0x000fe4000001161c */
[----:B------:R-:W-:-:S04]  /*2d40*/  SEL R23, RZ, 0x1, !P4 ;  /* 0x00000001ff177807 */ /* 0x000fc80006000000 */
[----:B------:R-:W-:-:S04]  /*2d50*/  LOP3.LUT R23, R23, 0x1, R24, 0xf8, !PT ;  /* 0x0000000117177812 */ /* 0x000fc800078ef818 */
[----:B------:R-:W-:-:S05]  /*2d60*/  LOP3.LUT R23, R23, R28, RZ, 0xc0, !PT ;  /* 0x0000001c17177212 */ /* 0x000fca00078ec0ff */
[----:B------:R-:W-:-:S05]  /*2d70*/  IMAD.IADD R24, R24, 0x1, R23 ;  /* 0x0000000118187824 */ /* 0x000fca00078e0217 */
[----:B------:R-:W-:Y:S01]  /*2d80*/  LOP3.LUT R11, R24, R11, RZ, 0xfc, !PT ;  /* 0x0000000b180b7212 */ /* 0x000fe200078efcff */
[----:B------:R-:W-:Y:S06]  /*2d90*/  BRA `(.L_x_152) ;  /* 0x0000000000107947 */ /* 0x000fec0003800000 */
.L_x_151:
[----:B------:R-:W-:-:S04]  /*2da0*/  LOP3.LUT R11, R11, 0x80000000, RZ, 0xc0, !PT ;  /* 0x800000000b0b7812 */ /* 0x000fc800078ec0ff */
[----:B------:R-:W-:Y:S01]  /*2db0*/  LOP3.LUT R11, R11, 0x7f800000, RZ, 0xfc, !PT ;  /* 0x7f8000000b0b7812 */ /* 0x000fe200078efcff */
[----:B------:R-:W-:Y:S06]  /*2dc0*/  BRA `(.L_x_152) ;  /* 0x0000000000047947 */ /* 0x000fec0003800000 */
.L_x_150:
[----:B------:R-:W-:-:S07]  /*2dd0*/  IMAD R11, R34, 0x800000, R11 ;  /* 0x00800000220b7824 */ /* 0x000fce00078e020b */
.L_x_152:
[----:B------:R-:W-:Y:S05]  /*2de0*/  BSYNC.RECONVERGENT B2 ;  /* 0x0000000000027941 */ /* 0x000fea0003800200 */
.L_x_149:
[----:B------:R-:W-:Y:S05]  /*2df0*/  BRA `(.L_x_153) ;  /* 0x0000000000207947 */ /* 0x000fea0003800000 */
.L_x_148:
[----:B------:R-:W-:-:S04]  /*2e00*/  LOP3.LUT R27, R27, 0x80000000, R28, 0x48, !PT ;  /* 0x800000001b1b7812 */ /* 0x000fc800078e481c */
[----:B------:R-:W-:Y:S01]  /*2e10*/  LOP3.LUT R11, R27, 0x7f800000, RZ, 0xfc, !PT ;  /* 0x7f8000001b0b7812 */ /* 0x000fe200078efcff */
[----:B------:R-:W-:Y:S06]  /*2e20*/  BRA `(.L_x_153) ;  /* 0x0000000000147947 */ /* 0x000fec0003800000 */
.L_x_147:
[----:B------:R-:W-:Y:S01]  /*2e30*/  LOP3.LUT R11, R27, 0x80000000, R28, 0x48, !PT ;  /* 0x800000001b0b7812 */ /* 0x000fe200078e481c */
[----:B------:R-:W-:Y:S06]  /*2e40*/  BRA `(.L_x_153) ;  /* 0x00000000000c7947 */ /* 0x000fec0003800000 */
.L_x_146:
[----:B------:R-:W0:Y:S01]  /*2e50*/  MUFU.RSQ R11, -QNAN ;  /* 0xffc00000000b7908 */ /* 0x000e220000001400 */
[----:B------:R-:W-:Y:S05]  /*2e60*/  BRA `(.L_x_153) ;  /* 0x0000000000047947 */ /* 0x000fea0003800000 */
.L_x_145:
[----:B------:R-:W-:-:S07]  /*2e70*/  FADD.FTZ R11, R28, R27 ;  /* 0x0000001b1c0b7221 */ /* 0x000fce0000010000 */
.L_x_153:
[----:B------:R-:W-:Y:S05]  /*2e80*/  BSYNC.RECONVERGENT B1 ;  /* 0x0000000000017941 */ /* 0x000fea0003800200 */
.L_x_143:
[----:B------:R-:W-:-:S04]  /*2e90*/  IMAD.MOV.U32 R27, RZ, RZ, 0x0 ;  /* 0x00000000ff1b7424 */ /* 0x000fc800078e00ff */
[----:B0-----:R-:W-:Y:S05]  /*2ea0*/  RET.REL.NODEC R26 `(mc_center) ;  /* 0xffffffd01a547950 */ /* 0x001fea0003c3ffff */
.L_x_154:
        /* <DEDUP_REMOVED lines=13> */
.L_x_156:


//--------------------- .nv.shared.reserved.0     --------------------------
	.section	.nv.shared.reserved.0,"aw",@nobits
	.weak		__nv_reservedSMEM_offset_0_alias
	.size		__nv_reservedSMEM_offset_0_alias, 0, 64
	.other		__nv_reservedSMEM_offset_0_alias,@"STO_CUDA_RESERVED_SHARED STV_DEFAULT"
__nv_reservedSMEM_offset_0_alias:
	.zero		0
	.zero		64


//--------------------- .nv.constant0.composite   --------------------------
	.section	.nv.constant0.composite,"a",@progbits
	.sectionflags	@""
	.align	4
.nv.constant0.composite:
	.zero		944


//--------------------- .nv.constant0.mc_char     --------------------------
	.section	.nv.constant0.mc_char,"a",@progbits
	.sectionflags	@""
	.align	4
.nv.constant0.mc_char:
	.zero		964


//--------------------- .nv.constant0.mc_center   --------------------------
	.section	.nv.constant0.mc_center,"a",@progbits
	.sectionflags	@""
	.align	4
.nv.constant0.mc_center:
	.zero		964


//--------------------- SYMBOLS --------------------------

	.type		.nv.reservedSmem.offset0,@object
	.size		.nv.reservedSmem.offset0,0x4
